	.target	sm_90a

	.elftype	@"ET_EXEC"


//--------------------- .note.nv.tkinfo           --------------------------
	.section	.note.nv.tkinfo,"",@"SHT_NOTE"
	.sectionflags	@"SHF_NOTE_NV_TKINFO"
	.tkinfo
        /*0018*/ 	.word	0x00000002
        /*0030*/ 	.string	""
        /*0030*/ 	.string	"ptxas"
        /*0030*/ 	.string	"Cuda compilation tools, release 13.0, V13.0.88"
        /*0030*/ 	.string	"Build cuda_13.0.r13.0/compiler.36424714_0"
        /*0030*/ 	.string	"-v  -suppress-debug-info  -lineinfo  -arch sm_90a "



//--------------------- .note.nv.cuinfo           --------------------------
	.section	.note.nv.cuinfo,"",@"SHT_NOTE"
	.sectionflags	@"SHF_NOTE_NV_CUINFO"
        /*0018*/ 	.short	0x0002
        /*001a*/ 	.short	0x005a
        /*001c*/ 	.short	0x0082
	.zero		2


//--------------------- .nv.info                  --------------------------
	.section	.nv.info,"",@"SHT_CUDA_INFO"
	.align	4


	//----- nvinfo : EIATTR_REGCOUNT
	.align		4
        /*0000*/ 	.byte	0x04, 0x2f
        /*0002*/ 	.short	(.L_1 - .L_0)
	.align		4
.L_0:
        /*0004*/ 	.word	index@(matmul_kernel)
        /*0008*/ 	.word	0x000000a8


	//----- nvinfo : EIATTR_FRAME_SIZE
	.align		4
.L_1:
        /*000c*/ 	.byte	0x04, 0x11
        /*000e*/ 	.short	(.L_3 - .L_2)
	.align		4
.L_2:
        /*0010*/ 	.word	index@(matmul_kernel)
        /*0014*/ 	.word	0x00000000


	//----- nvinfo : EIATTR_MIN_STACK_SIZE
	.align		4
.L_3:
        /*0018*/ 	.byte	0x04, 0x12
        /*001a*/ 	.short	(.L_5 - .L_4)
	.align		4
.L_4:
        /*001c*/ 	.word	index@(matmul_kernel)
        /*0020*/ 	.word	0x00000000
.L_5:


//--------------------- .nv.compat                --------------------------
	.section	.nv.compat,"",@"SHT_CUDA_COMPAT_INFO"
	.align	4
        /*0000*/ 	.byte	0x02, 0x09, 0x01, 0x00, 0x02, 0x02, 0x04, 0x00, 0x02, 0x05, 0x05, 0x00, 0x03, 0x07, 0x01, 0x01
        /*0010*/ 	.byte	0x02, 0x03, 0x00, 0x00, 0x02, 0x06, 0x01, 0x00, 0x04, 0x0b, 0x08, 0x00, 0x00, 0x00, 0x00, 0x00
        /*0020*/ 	.byte	0x00, 0x00, 0x00, 0x00


//--------------------- .nv.info.matmul_kernel    --------------------------
	.section	.nv.info.matmul_kernel,"",@"SHT_CUDA_INFO"
	.sectionflags	@""
	.align	4


	//----- nvinfo : EIATTR_CUDA_API_VERSION
	.align		4
        /*0000*/ 	.byte	0x04, 0x37
        /*0002*/ 	.short	(.L_7 - .L_6)
.L_6:
        /*0004*/ 	.word	0x00000082


	//----- nvinfo : EIATTR_KPARAM_INFO
	.align		4
.L_7:
        /*0008*/ 	.byte	0x04, 0x17
        /*000a*/ 	.short	(.L_9 - .L_8)
.L_8:
        /*000c*/ 	.word	0x00000000
        /*0010*/ 	.short	0x000d
        /*0012*/ 	.short	0x0048
        /*0014*/ 	.byte	0x00, 0xf4, 0x21, 0x00


	//----- nvinfo : EIATTR_KPARAM_INFO
	.align		4
.L_9:
        /*0018*/ 	.byte	0x04, 0x17
        /*001a*/ 	.short	(.L_11 - .L_10)
.L_10:
        /*001c*/ 	.word	0x00000000
        /*0020*/ 	.short	0x000c
        /*0022*/ 	.short	0x0040
        /*0024*/ 	.byte	0x00, 0xf4, 0x21, 0x00


	//----- nvinfo : EIATTR_KPARAM_INFO
	.align		4
.L_11:
        /*0028*/ 	.byte	0x04, 0x17
        /*002a*/ 	.short	(.L_13 - .L_12)
.L_12:
        /*002c*/ 	.word	0x00000000
        /*0030*/ 	.short	0x000b
        /*0032*/ 	.short	0x0038
        /*0034*/ 	.byte	0x00, 0xf0, 0x11, 0x00


	//----- nvinfo : EIATTR_KPARAM_INFO
	.align		4
.L_13:
        /*0038*/ 	.byte	0x04, 0x17
        /*003a*/ 	.short	(.L_15 - .L_14)
.L_14:
        /*003c*/ 	.word	0x00000000
        /*0040*/ 	.short	0x000a
        /*0042*/ 	.short	0x0034
        /*0044*/ 	.byte	0x00, 0xf0, 0x11, 0x00


	//----- nvinfo : EIATTR_KPARAM_INFO
	.align		4
.L_15:
        /*0048*/ 	.byte	0x04, 0x17
        /*004a*/ 	.short	(.L_17 - .L_16)
.L_16:
        /*004c*/ 	.word	0x00000000
        /*0050*/ 	.short	0x0009
        /*0052*/ 	.short	0x0030
        /*0054*/ 	.byte	0x00, 0xf0, 0x11, 0x00


	//----- nvinfo : EIATTR_KPARAM_INFO
	.align		4
.L_17:
        /*0058*/ 	.byte	0x04, 0x17
        /*005a*/ 	.short	(.L_19 - .L_18)
.L_18:
        /*005c*/ 	.word	0x00000000
        /*0060*/ 	.short	0x0008
        /*0062*/ 	.short	0x002c
        /*0064*/ 	.byte	0x00, 0xf0, 0x11, 0x00


	//----- nvinfo : EIATTR_KPARAM_INFO
	.align		4
.L_19:
        /*0068*/ 	.byte	0x04, 0x17
        /*006a*/ 	.short	(.L_21 - .L_20)
.L_20:
        /*006c*/ 	.word	0x00000000
        /*0070*/ 	.short	0x0007
        /*0072*/ 	.short	0x0028
        /*0074*/ 	.byte	0x00, 0xf0, 0x11, 0x00


	//----- nvinfo : EIATTR_KPARAM_INFO
	.align		4
.L_21:
        /*0078*/ 	.byte	0x04, 0x17
        /*007a*/ 	.short	(.L_23 - .L_22)
.L_22:
        /*007c*/ 	.word	0x00000000
        /*0080*/ 	.short	0x0006
        /*0082*/ 	.short	0x0024
        /*0084*/ 	.byte	0x00, 0xf0, 0x11, 0x00


	//----- nvinfo : EIATTR_KPARAM_INFO
	.align		4
.L_23:
        /*0088*/ 	.byte	0x04, 0x17
        /*008a*/ 	.short	(.L_25 - .L_24)
.L_24:
        /*008c*/ 	.word	0x00000000
        /*0090*/ 	.short	0x0005
        /*0092*/ 	.short	0x0020
        /*0094*/ 	.byte	0x00, 0xf0, 0x11, 0x00


	//----- nvinfo : EIATTR_KPARAM_INFO
	.align		4
.L_25:
        /*0098*/ 	.byte	0x04, 0x17
        /*009a*/ 	.short	(.L_27 - .L_26)
.L_26:
        /*009c*/ 	.word	0x00000000
        /*00a0*/ 	.short	0x0004
        /*00a2*/ 	.short	0x001c
        /*00a4*/ 	.byte	0x00, 0xf0, 0x11, 0x00


	//----- nvinfo : EIATTR_KPARAM_INFO
	.align		4
.L_27:
        /*00a8*/ 	.byte	0x04, 0x17
        /*00aa*/ 	.short	(.L_29 - .L_28)
.L_28:
        /*00ac*/ 	.word	0x00000000
        /*00b0*/ 	.short	0x0003
        /*00b2*/ 	.short	0x0018
        /*00b4*/ 	.byte	0x00, 0xf0, 0x11, 0x00


	//----- nvinfo : EIATTR_KPARAM_INFO
	.align		4
.L_29:
        /*00b8*/ 	.byte	0x04, 0x17
        /*00ba*/ 	.short	(.L_31 - .L_30)
.L_30:
        /*00bc*/ 	.word	0x00000000
        /*00c0*/ 	.short	0x0002
        /*00c2*/ 	.short	0x0010
        /*00c4*/ 	.byte	0x00, 0xf4, 0x21, 0x00


	//----- nvinfo : EIATTR_KPARAM_INFO
	.align		4
.L_31:
        /*00c8*/ 	.byte	0x04, 0x17
        /*00ca*/ 	.short	(.L_33 - .L_32)
.L_32:
        /*00cc*/ 	.word	0x00000000
        /*00d0*/ 	.short	0x0001
        /*00d2*/ 	.short	0x0008
        /*00d4*/ 	.byte	0x00, 0xf4, 0x21, 0x00


	//----- nvinfo : EIATTR_KPARAM_INFO
	.align		4
.L_33:
        /*00d8*/ 	.byte	0x04, 0x17
        /*00da*/ 	.short	(.L_35 - .L_34)
.L_34:
        /*00dc*/ 	.word	0x00000000
        /*00e0*/ 	.short	0x0000
        /*00e2*/ 	.short	0x0000
        /*00e4*/ 	.byte	0x00, 0xf4, 0x21, 0x00


	//----- nvinfo : EIATTR_SPARSE_MMA_MASK
	.align		4
.L_35:
        /*00e8*/ 	.byte	0x03, 0x50
        /*00ea*/ 	.short	0x0000


	//----- nvinfo : EIATTR_MAXREG_COUNT
	.align		4
        /*00ec*/ 	.byte	0x03, 0x1b
        /*00ee*/ 	.short	0x00ff


	//----- nvinfo : EIATTR_NUM_BARRIERS
	.align		4
        /*00f0*/ 	.byte	0x02, 0x4c
        /*00f2*/ 	.byte	0x01
	.zero		1


	//----- nvinfo : EIATTR_MERCURY_ISA_VERSION
	.align		4
        /*00f4*/ 	.byte	0x03, 0x5f
        /*00f6*/ 	.short	0x0101


	//----- nvinfo : EIATTR_EXIT_INSTR_OFFSETS
	.align		4
        /*00f8*/ 	.byte	0x04, 0x1c
        /*00fa*/ 	.short	(.L_37 - .L_36)


	//   ....[0]....
.L_36:
        /*00fc*/ 	.word	0x00003ed0


	//   ....[1]....
        /*0100*/ 	.word	0x00003ef0


	//----- nvinfo : EIATTR_REQNTID
	.align		4
.L_37:
        /*0104*/ 	.byte	0x04, 0x10
        /*0106*/ 	.short	(.L_39 - .L_38)
.L_38:
        /*0108*/ 	.word	0x00000080
        /*010c*/ 	.word	0x00000001
        /*0110*/ 	.word	0x00000001


	//----- nvinfo : EIATTR_CBANK_PARAM_SIZE
	.align		4
.L_39:
        /*0114*/ 	.byte	0x03, 0x19
        /*0116*/ 	.short	0x0050


	//----- nvinfo : EIATTR_PARAM_CBANK
	.align		4
        /*0118*/ 	.byte	0x04, 0x0a
        /*011a*/ 	.short	(.L_41 - .L_40)
	.align		4
.L_40:
        /*011c*/ 	.word	index@(.nv.constant0.matmul_kernel)
        /*0120*/ 	.short	0x0210
        /*0122*/ 	.short	0x0050


	//----- nvinfo : EIATTR_SW_WAR
	.align		4
.L_41:
        /*0124*/ 	.byte	0x04, 0x36
        /*0126*/ 	.short	(.L_43 - .L_42)
.L_42:
        /*0128*/ 	.word	0x00000008
.L_43:


//--------------------- .nv.callgraph             --------------------------
	.section	.nv.callgraph,"",@"SHT_CUDA_CALLGRAPH"
	.align	4
	.sectionentsize	8
	.align		4
        /*0000*/ 	.word	0x00000000
	.align		4
        /*0004*/ 	.word	0xffffffff
	.align		4
        /*0008*/ 	.word	0x00000000
	.align		4
        /*000c*/ 	.word	0xfffffffe
	.align		4
        /*0010*/ 	.word	0x00000000
	.align		4
        /*0014*/ 	.word	0xfffffffd
	.align		4
        /*0018*/ 	.word	0x00000000
	.align		4
        /*001c*/ 	.word	0xfffffffc


//--------------------- .text.matmul_kernel       --------------------------
	.section	.text.matmul_kernel,"ax",@progbits
	.align	128
        .global         matmul_kernel
        .type           matmul_kernel,@function
        .size           matmul_kernel,(.L_x_4 - matmul_kernel)
        .other          matmul_kernel,@"STO_CUDA_ENTRY STV_DEFAULT"
matmul_kernel:
.text.matmul_kernel:
[----:B------:R-:W0:Y:S08]  /*0000*/  LDC R1, c[0x0][0x28] ;  /* 0x00000a00ff017b82 */ /* 0x000e300000000800 */
[----:B------:R-:W1:Y:S01]  /*0010*/  LDC.64 R28, c[0x0][0x228] ;  /* 0x00008a00ff1c7b82 */ /* 0x000e620000000a00 */
[----:B------:R-:W2:Y:S01]  /*0020*/  S2R R5, SR_CTAID.X ;  /* 0x0000000000057919 */ /* 0x000ea20000002500 */
[----:B------:R-:W-:Y:S01]  /*0030*/  UMOV UR4, 0x400 ;  /* 0x0000040000047882 */ /* 0x000fe20000000000 */
[----:B------:R-:W-:Y:S01]  /*0040*/  ULDC.64 UR16, c[0x0][0x208] ;  /* 0x0000820000107ab9 */ /* 0x000fe20000000a00 */
[----:B------:R-:W-:-:S04]  /*0050*/  ULDC UR11, c[0x0][0x230] ;  /* 0x00008c00000b7ab9 */ /* 0x000fc80000000800 */
[----:B------:R-:W3:Y:S08]  /*0060*/  LDC R84, c[0x0][0x230] ;  /* 0x00008c00ff547b82 */ /* 0x000ef00000000800 */
[----:B------:R-:W4:Y:S01]  /*0070*/  S2UR UR10, SR_CgaCtaId ;  /* 0x00000000000a79c3 */ /* 0x000f220000008800 */
[----:B-1----:R-:W-:-:S05]  /*0080*/  VIADD R0, R29, 0x1f ;  /* 0x0000001f1d007836 */ /* 0x002fca0000000000 */
[----:B------:R-:W-:Y:S01]  /*0090*/  SHF.R.S32.HI R3, RZ, 0x1f, R0 ;  /* 0x0000001fff037819 */ /* 0x000fe20000011400 */
[----:B---3--:R-:W-:-:S03]  /*00a0*/  VIADD R84, R84, 0x3f ;  /* 0x0000003f54547836 */ /* 0x008fc60000000000 */
[----:B------:R-:W-:Y:S02]  /*00b0*/  LEA.HI R3, R3, R0, RZ, 0x5 ;  /* 0x0000000003037211 */ /* 0x000fe400078f28ff */
[----:B--2---:R-:W-:Y:S02]  /*00c0*/  IABS R8, R5 ;  /* 0x0000000500087213 */ /* 0x004fe40000000000 */
[----:B------:R-:W-:Y:S01]  /*00d0*/  SHF.R.S32.HI R3, RZ, 0x5, R3 ;  /* 0x00000005ff037819 */ /* 0x000fe20000011403 */
[----:B----4-:R-:W-:-:S04]  /*00e0*/  ULEA UR10, UR10, UR4, 0x18 ;  /* 0x000000040a0a7291 */ /* 0x010fc8000f8ec03f */
[----:B------:R-:W-:-:S05]  /*00f0*/  IMAD.SHL.U32 R4, R3, 0x8, RZ ;  /* 0x0000000803047824 */ /* 0x000fca00078e00ff */
[-C--:B------:R-:W-:Y:S02]  /*0100*/  IABS R7, R4.reuse ;  /* 0x0000000400077213 */ /* 0x080fe40000000000 */
[----:B------:R-:W-:Y:S02]  /*0110*/  IABS R10, R4 ;  /* 0x00000004000a7213 */ /* 0x000fe40000000000 */
[----:B------:R-:W1:Y:S08]  /*0120*/  I2F.RP R0, R7 ;  /* 0x0000000700007306 */ /* 0x000e700000209400 */
[----:B-1----:R-:W1:Y:S02]  /*0130*/  MUFU.RCP R0, R0 ;  /* 0x0000000000007308 */ /* 0x002e640000001000 */
[----:B-1----:R-:W-:-:S02]  /*0140*/  VIADD R2, R0, 0xffffffe ;  /* 0x0ffffffe00027836 */ /* 0x002fc40000000000 */
[----:B------:R-:W-:-:S04]  /*0150*/  IMAD.MOV R0, RZ, RZ, -R10 ;  /* 0x000000ffff007224 */ /* 0x000fc800078e0a0a */
[----:B------:R1:W2:Y:S02]  /*0160*/  F2I.FTZ.U32.TRUNC.NTZ R3, R2 ;  /* 0x0000000200037305 */ /* 0x0002a4000021f000 */
[----:B-1----:R-:W-:Y:S02]  /*0170*/  IMAD.MOV.U32 R2, RZ, RZ, RZ ;  /* 0x000000ffff027224 */ /* 0x002fe400078e00ff */
[----:B--2---:R-:W-:-:S04]  /*0180*/  IMAD.MOV R6, RZ, RZ, -R3 ;  /* 0x000000ffff067224 */ /* 0x004fc800078e0a03 */
[----:B------:R-:W-:Y:S02]  /*0190*/  IMAD R9, R6, R7, RZ ;  /* 0x0000000706097224 */ /* 0x000fe400078e02ff */
[----:B------:R-:W-:Y:S02]  /*01a0*/  IMAD.MOV.U32 R6, RZ, RZ, R8 ;  /* 0x000000ffff067224 */ /* 0x000fe400078e0008 */
[----:B------:R-:W-:-:S06]  /*01b0*/  IMAD.HI.U32 R3, R3, R9, R2 ;  /* 0x0000000903037227 */ /* 0x000fcc00078e0002 */
[----:B------:R-:W-:-:S04]  /*01c0*/  IMAD.HI.U32 R3, R3, R6, RZ ;  /* 0x0000000603037227 */ /* 0x000fc800078e00ff */
[----:B------:R-:W-:-:S05]  /*01d0*/  IMAD R0, R3, R0, R6 ;  /* 0x0000000003007224 */ /* 0x000fca00078e0206 */
[----:B------:R-:W-:-:S13]  /*01e0*/  ISETP.GT.U32.AND P1, PT, R7, R0, PT ;  /* 0x000000000700720c */ /* 0x000fda0003f24070 */
[----:B------:R-:W-:Y:S02]  /*01f0*/  @!P1 IMAD.IADD R0, R0, 0x1, -R7 ;  /* 0x0000000100009824 */ /* 0x000fe400078e0a07 */
[----:B------:R-:W-:Y:S01]  /*0200*/  @!P1 VIADD R3, R3, 0x1 ;  /* 0x0000000103039836 */ /* 0x000fe20000000000 */
[----:B------:R-:W-:Y:S02]  /*0210*/  ISETP.NE.AND P1, PT, R4, RZ, PT ;  /* 0x000000ff0400720c */ /* 0x000fe40003f25270 */
[----:B------:R-:W-:Y:S02]  /*0220*/  ISETP.GE.U32.AND P0, PT, R0, R7, PT ;  /* 0x000000070000720c */ /* 0x000fe40003f06070 */
[----:B------:R-:W-:-:S04]  /*0230*/  LOP3.LUT R0, R5, R4, RZ, 0x3c, !PT ;  /* 0x0000000405007212 */ /* 0x000fc800078e3cff */
[----:B------:R-:W-:Y:S01]  /*0240*/  ISETP.GE.AND P2, PT, R0, RZ, PT ;  /* 0x000000ff0000720c */ /* 0x000fe20003f46270 */
[----:B------:R-:W-:-:S06]  /*0250*/  VIADD R0, R28, 0x3f ;  /* 0x0000003f1c007836 */ /* 0x000fcc0000000000 */
[----:B------:R-:W-:-:S04]  /*0260*/  @P0 VIADD R3, R3, 0x1 ;  /* 0x0000000103030836 */ /* 0x000fc80000000000 */
[----:B------:R-:W-:Y:S01]  /*0270*/  IMAD.MOV.U32 R2, RZ, RZ, R3 ;  /* 0x000000ffff027224 */ /* 0x000fe200078e0003 */
[----:B------:R-:W-:-:S03]  /*0280*/  SHF.R.S32.HI R3, RZ, 0x1f, R0 ;  /* 0x0000001fff037819 */ /* 0x000fc60000011400 */
[----:B------:R-:W-:Y:S01]  /*0290*/  @!P2 IMAD.MOV R2, RZ, RZ, -R2 ;  /* 0x000000ffff02a224 */ /* 0x000fe200078e0a02 */
[----:B------:R-:W-:Y:S02]  /*02a0*/  @!P1 LOP3.LUT R2, RZ, R4, RZ, 0x33, !PT ;  /* 0x00000004ff029212 */ /* 0x000fe400078e33ff */
[----:B------:R-:W-:-:S03]  /*02b0*/  LEA.HI R3, R3, R0, RZ, 0x6 ;  /* 0x0000000003037211 */ /* 0x000fc600078f30ff */
[----:B------:R-:W-:Y:S02]  /*02c0*/  IMAD.SHL.U32 R21, R2, 0x8, RZ ;  /* 0x0000000802157824 */ /* 0x000fe400078e00ff */
[----:B------:R-:W-:-:S03]  /*02d0*/  IMAD.MOV R2, RZ, RZ, -R2 ;  /* 0x000000ffff027224 */ /* 0x000fc600078e0a02 */
[----:B------:R-:W-:Y:S01]  /*02e0*/  LEA.HI.SX32 R3, R3, -R21, 0x1a ;  /* 0x8000001503037211 */ /* 0x000fe200078fd2ff */
[----:B------:R-:W-:-:S03]  /*02f0*/  IMAD R4, R4, R2, R5 ;  /* 0x0000000204047224 */ /* 0x000fc600078e0205 */
[----:B------:R-:W-:Y:S02]  /*0300*/  VIMNMX R11, R3, 0x8, PT ;  /* 0x00000008030b7848 */ /* 0x000fe40003fe0100 */
[----:B------:R-:W-:Y:S02]  /*0310*/  IABS R9, R4 ;  /* 0x0000000400097213 */ /* 0x000fe40000000000 */
[----:B------:R-:W-:-:S04]  /*0320*/  IABS R7, R11 ;  /* 0x0000000b00077213 */ /* 0x000fc80000000000 */
[----:B------:R-:W1:Y:S08]  /*0330*/  I2F.RP R0, R7 ;  /* 0x0000000700007306 */ /* 0x000e700000209400 */
[----:B-1----:R-:W1:Y:S02]  /*0340*/  MUFU.RCP R0, R0 ;  /* 0x0000000000007308 */ /* 0x002e640000001000 */
[----:B-1----:R-:W-:-:S06]  /*0350*/  VIADD R3, R0, 0xffffffe ;  /* 0x0ffffffe00037836 */ /* 0x002fcc0000000000 */
[----:B------:R-:W1:Y:S02]  /*0360*/  F2I.FTZ.U32.TRUNC.NTZ R3, R3 ;  /* 0x0000000300037305 */ /* 0x000e64000021f000 */
[----:B-1----:R-:W-:-:S04]  /*0370*/  IMAD.MOV R6, RZ, RZ, -R3 ;  /* 0x000000ffff067224 */ /* 0x002fc800078e0a03 */
[----:B------:R-:W-:Y:S01]  /*0380*/  IMAD.MOV.U32 R2, RZ, RZ, R6 ;  /* 0x000000ffff027224 */ /* 0x000fe200078e0006 */
[----:B------:R-:W-:-:S03]  /*0390*/  IABS R6, R11 ;  /* 0x0000000b00067213 */ /* 0x000fc60000000000 */
[----:B------:R-:W-:Y:S02]  /*03a0*/  IMAD R5, R2, R7, RZ ;  /* 0x0000000702057224 */ /* 0x000fe400078e02ff */
[----:B------:R-:W-:Y:S02]  /*03b0*/  IMAD.MOV.U32 R2, RZ, RZ, RZ ;  /* 0x000000ffff027224 */ /* 0x000fe400078e00ff */
[----:B------:R-:W-:Y:S02]  /*03c0*/  IMAD.MOV R0, RZ, RZ, -R6 ;  /* 0x000000ffff007224 */ /* 0x000fe400078e0a06 */
[----:B------:R-:W-:Y:S01]  /*03d0*/  IMAD.HI.U32 R2, R3, R5, R2 ;  /* 0x0000000503027227 */ /* 0x000fe200078e0002 */
[----:B------:R-:W-:-:S04]  /*03e0*/  LOP3.LUT R3, R4, R11, RZ, 0x3c, !PT ;  /* 0x0000000b04037212 */ /* 0x000fc800078e3cff */
[----:B------:R-:W-:Y:S01]  /*03f0*/  ISETP.GE.AND P2, PT, R3, RZ, PT ;  /* 0x000000ff0300720c */ /* 0x000fe20003f46270 */
[----:B------:R-:W-:-:S04]  /*0400*/  IMAD.HI.U32 R2, R2, R9, RZ ;  /* 0x0000000902027227 */ /* 0x000fc800078e00ff */
[----:B------:R-:W-:-:S05]  /*0410*/  IMAD R0, R2, R0, R9 ;  /* 0x0000000002007224 */ /* 0x000fca00078e0209 */
[----:B------:R-:W-:-:S13]  /*0420*/  ISETP.GT.U32.AND P1, PT, R7, R0, PT ;  /* 0x000000000700720c */ /* 0x000fda0003f24070 */
[----:B------:R-:W-:Y:S02]  /*0430*/  @!P1 IMAD.IADD R0, R0, 0x1, -R7 ;  /* 0x0000000100009824 */ /* 0x000fe400078e0a07 */
[----:B------:R-:W-:Y:S01]  /*0440*/  @!P1 VIADD R2, R2, 0x1 ;  /* 0x0000000102029836 */ /* 0x000fe20000000000 */
[----:B------:R-:W-:Y:S02]  /*0450*/  ISETP.NE.AND P1, PT, R11, RZ, PT ;  /* 0x000000ff0b00720c */ /* 0x000fe40003f25270 */
[----:B------:R-:W-:Y:S02]  /*0460*/  ISETP.GE.U32.AND P0, PT, R0, R7, PT ;  /* 0x000000070000720c */ /* 0x000fe40003f06070 */
[----:B------:R-:W1:Y:S11]  /*0470*/  S2R R0, SR_TID.X ;  /* 0x0000000000007919 */ /* 0x000e760000002100 */
[----:B------:R-:W-:Y:S01]  /*0480*/  @P0 VIADD R2, R2, 0x1 ;  /* 0x0000000102020836 */ /* 0x000fe20000000000 */
[----:B------:R-:W-:-:S03]  /*0490*/  ISETP.GT.AND P0, PT, R84, 0x3f, PT ;  /* 0x0000003f5400780c */ /* 0x000fc60003f04270 */
[----:B------:R-:W-:-:S04]  /*04a0*/  IMAD.MOV.U32 R5, RZ, RZ, R2 ;  /* 0x000000ffff057224 */ /* 0x000fc800078e0002 */
[----:B------:R-:W-:Y:S01]  /*04b0*/  @!P2 IMAD.MOV R5, RZ, RZ, -R5 ;  /* 0x000000ffff05a224 */ /* 0x000fe200078e0a05 */
[----:B------:R-:W-:-:S05]  /*04c0*/  @!P1 LOP3.LUT R5, RZ, R11, RZ, 0x33, !PT ;  /* 0x0000000bff059212 */ /* 0x000fca00078e33ff */
[----:B------:R-:W-:Y:S02]  /*04d0*/  IMAD.MOV R2, RZ, RZ, -R5 ;  /* 0x000000ffff027224 */ /* 0x000fe400078e0a05 */
[----:B------:R-:W-:Y:S02]  /*04e0*/  IMAD.SHL.U32 R20, R5, 0x20, RZ ;  /* 0x0000002005147824 */ /* 0x000fe400078e00ff */
[----:B------:R-:W-:Y:S01]  /*04f0*/  IMAD R2, R11, R2, R4 ;  /* 0x000000020b027224 */ /* 0x000fe200078e0204 */
[----:B-1----:R-:W-:-:S03]  /*0500*/  SHF.R.U32.HI R3, RZ, 0x6, R0 ;  /* 0x00000006ff037819 */ /* 0x002fc60000011600 */
[----:B------:R-:W-:Y:S01]  /*0510*/  IMAD.IADD R21, R21, 0x1, R2 ;  /* 0x0000000115157824 */ /* 0x000fe200078e0202 */
[C---:B------:R-:W-:Y:S02]  /*0520*/  LEA.HI R107, R0.reuse, 0xe, RZ, 0x1a ;  /* 0x0000000e006b7811 */ /* 0x040fe400078fd0ff */
[----:B------:R-:W-:Y:S02]  /*0530*/  LOP3.LUT R2, R0, 0x3f, RZ, 0xc0, !PT ;  /* 0x0000003f00027812 */ /* 0x000fe400078ec0ff */
[----:B------:R-:W-:Y:S01]  /*0540*/  SGXT.U32 R3, R3, 0x1 ;  /* 0x000000010303781a */ /* 0x000fe20000000000 */
[----:B------:R-:W-:Y:S01]  /*0550*/  IMAD.IADD R12, R20, 0x1, R107 ;  /* 0x00000001140c7824 */ /* 0x000fe200078e026b */
[----:B------:R-:W-:Y:S01]  /*0560*/  LEA.HI R105, R0, 0x1e, RZ, 0x1a ;  /* 0x0000001e00697811 */ /* 0x000fe200078fd0ff */
[----:B------:R-:W-:Y:S01]  /*0570*/  IMAD R21, R21, 0x40, R2 ;  /* 0x0000004015157824 */ /* 0x000fe200078e0202 */
[C---:B------:R-:W-:Y:S02]  /*0580*/  LOP3.LUT R5, R20.reuse, R3, RZ, 0xfc, !PT ;  /* 0x0000000314057212 */ /* 0x040fe400078efcff */
[----:B------:R-:W-:-:S02]  /*0590*/  LOP3.LUT R6, R20, 0x2, R3, 0xfe, !PT ;  /* 0x0000000214067812 */ /* 0x000fc400078efe03 */
[C-C-:B------:R-:W-:Y:S02]  /*05a0*/  LOP3.LUT R7, R20.reuse, 0x4, R3.reuse, 0xfe, !PT ;  /* 0x0000000414077812 */ /* 0x140fe400078efe03 */
[C-C-:B------:R-:W-:Y:S02]  /*05b0*/  LOP3.LUT R8, R20.reuse, 0x6, R3.reuse, 0xfe, !PT ;  /* 0x0000000614087812 */ /* 0x140fe400078efe03 */
[C-C-:B------:R-:W-:Y:S02]  /*05c0*/  LOP3.LUT R9, R20.reuse, 0x8, R3.reuse, 0xfe, !PT ;  /* 0x0000000814097812 */ /* 0x140fe400078efe03 */
[C-C-:B------:R-:W-:Y:S02]  /*05d0*/  LOP3.LUT R10, R20.reuse, 0xa, R3.reuse, 0xfe, !PT ;  /* 0x0000000a140a7812 */ /* 0x140fe400078efe03 */
[C-C-:B------:R-:W-:Y:S02]  /*05e0*/  LOP3.LUT R11, R20.reuse, 0xc, R3.reuse, 0xfe, !PT ;  /* 0x0000000c140b7812 */ /* 0x140fe400078efe03 */
[----:B------:R-:W-:-:S02]  /*05f0*/  LOP3.LUT R13, R20, 0x10, R3, 0xfe, !PT ;  /* 0x00000010140d7812 */ /* 0x000fc400078efe03 */
[C-C-:B------:R-:W-:Y:S02]  /*0600*/  LOP3.LUT R14, R20.reuse, 0x12, R3.reuse, 0xfe, !PT ;  /* 0x00000012140e7812 */ /* 0x140fe400078efe03 */
[C-C-:B------:R-:W-:Y:S02]  /*0610*/  LOP3.LUT R15, R20.reuse, 0x14, R3.reuse, 0xfe, !PT ;  /* 0x00000014140f7812 */ /* 0x140fe400078efe03 */
[C-C-:B------:R-:W-:Y:S02]  /*0620*/  LOP3.LUT R16, R20.reuse, 0x16, R3.reuse, 0xfe, !PT ;  /* 0x0000001614107812 */ /* 0x140fe400078efe03 */
[C-C-:B------:R-:W-:Y:S02]  /*0630*/  LOP3.LUT R17, R20.reuse, 0x18, R3.reuse, 0xfe, !PT ;  /* 0x0000001814117812 */ /* 0x140fe400078efe03 */
[C-C-:B------:R-:W-:Y:S02]  /*0640*/  LOP3.LUT R18, R20.reuse, 0x1a, R3.reuse, 0xfe, !PT ;  /* 0x0000001a14127812 */ /* 0x140fe400078efe03 */
[C---:B------:R-:W-:Y:S01]  /*0650*/  LOP3.LUT R19, R20.reuse, 0x1c, R3, 0xfe, !PT ;  /* 0x0000001c14137812 */ /* 0x040fe200078efe03 */
[----:B------:R-:W-:Y:S01]  /*0660*/  IMAD.IADD R20, R20, 0x1, R105 ;  /* 0x0000000114147824 */ /* 0x000fe200078e0269 */
[----:B------:R-:W-:-:S02]  /*0670*/  LOP3.LUT R4, R0, 0x7f, RZ, 0xc0, !PT ;  /* 0x0000007f00047812 */ /* 0x000fc400078ec0ff */
[C---:B------:R-:W-:Y:S02]  /*0680*/  LOP3.LUT R133, R3.reuse, 0x2, RZ, 0xfc, !PT ;  /* 0x0000000203857812 */ /* 0x040fe400078efcff */
[C---:B------:R-:W-:Y:S02]  /*0690*/  LOP3.LUT R131, R3.reuse, 0x4, RZ, 0xfc, !PT ;  /* 0x0000000403837812 */ /* 0x040fe400078efcff */
[C---:B------:R-:W-:Y:S02]  /*06a0*/  LOP3.LUT R129, R3.reuse, 0x6, RZ, 0xfc, !PT ;  /* 0x0000000603817812 */ /* 0x040fe400078efcff */
[C---:B------:R-:W-:Y:S02]  /*06b0*/  LOP3.LUT R127, R3.reuse, 0x8, RZ, 0xfc, !PT ;  /* 0x00000008037f7812 */ /* 0x040fe400078efcff */
[C---:B------:R-:W-:Y:S02]  /*06c0*/  LOP3.LUT R125, R3.reuse, 0xa, RZ, 0xfc, !PT ;  /* 0x0000000a037d7812 */ /* 0x040fe400078efcff */
[----:B------:R-:W-:-:S02]  /*06d0*/  LOP3.LUT R123, R3, 0xc, RZ, 0xfc, !PT ;  /* 0x0000000c037b7812 */ /* 0x000fc400078efcff */
[C---:B------:R-:W-:Y:S02]  /*06e0*/  LOP3.LUT R121, R3.reuse, 0x10, RZ, 0xfc, !PT ;  /* 0x0000001003797812 */ /* 0x040fe400078efcff */
[C---:B------:R-:W-:Y:S02]  /*06f0*/  LOP3.LUT R119, R3.reuse, 0x12, RZ, 0xfc, !PT ;  /* 0x0000001203777812 */ /* 0x040fe400078efcff */
[C---:B------:R-:W-:Y:S02]  /*0700*/  LOP3.LUT R117, R3.reuse, 0x14, RZ, 0xfc, !PT ;  /* 0x0000001403757812 */ /* 0x040fe400078efcff */
[C---:B------:R-:W-:Y:S02]  /*0710*/  LOP3.LUT R115, R3.reuse, 0x16, RZ, 0xfc, !PT ;  /* 0x0000001603737812 */ /* 0x040fe400078efcff */
[C---:B------:R-:W-:Y:S02]  /*0720*/  LOP3.LUT R113, R3.reuse, 0x18, RZ, 0xfc, !PT ;  /* 0x0000001803717812 */ /* 0x040fe400078efcff */
[----:B------:R-:W-:-:S02]  /*0730*/  LOP3.LUT R111, R3, 0x1a, RZ, 0xfc, !PT ;  /* 0x0000001a036f7812 */ /* 0x000fc400078efcff */
[----:B------:R-:W-:Y:S01]  /*0740*/  LOP3.LUT R109, R3, 0x1c, RZ, 0xfc, !PT ;  /* 0x0000001c036d7812 */ /* 0x000fe200078efcff */
[----:B0-----:R-:W-:Y:S06]  /*0750*/  @P0 BRA `(.L_x_0) ;  /* 0x0000000000280947 */ /* 0x001fec0003800000 */
[----:B------:R-:W-:Y:S01]  /*0760*/  IMAD.SHL.U32 R22, R0, 0x8, RZ ;  /* 0x0000000800167824 */ /* 0x000fe200078e00ff */
[----:B------:R-:W-:Y:S02]  /*0770*/  CS2R R24, SRZ ;  /* 0x0000000000187805 */ /* 0x000fe4000001ff00 */
[----:B------:R-:W-:Y:S02]  /*0780*/  CS2R R26, SRZ ;  /* 0x00000000001a7805 */ /* 0x000fe4000001ff00 */
[----:B------:R-:W-:Y:S02]  /*0790*/  CS2R R28, SRZ ;  /* 0x00000000001c7805 */ /* 0x000fe4000001ff00 */
[----:B------:R-:W-:Y:S02]  /*07a0*/  CS2R R30, SRZ ;  /* 0x00000000001e7805 */ /* 0x000fe4000001ff00 */
[----:B------:R-:W-:Y:S02]  /*07b0*/  CS2R R32, SRZ ;  /* 0x0000000000207805 */ /* 0x000fe4000001ff00 */
[----:B------:R-:W-:-:S02]  /*07c0*/  CS2R R34, SRZ ;  /* 0x0000000000227805 */ /* 0x000fc4000001ff00 */
[----:B------:R-:W-:Y:S02]  /*07d0*/  CS2R R36, SRZ ;  /* 0x0000000000247805 */ /* 0x000fe4000001ff00 */
[----:B------:R-:W-:Y:S01]  /*07e0*/  CS2R R38, SRZ ;  /* 0x0000000000267805 */ /* 0x000fe2000001ff00 */
[----:B------:R-:W-:Y:S06]  /*07f0*/  BRA `(.L_x_1) ;  /* 0x0000002c00387947 */ /* 0x000fec0003800000 */
.L_x_0:
[----:B------:R-:W-:Y:S01]  /*0800*/  IABS R43, R29 ;  /* 0x0000001d002b7213 */ /* 0x000fe20000000000 */
[----:B------:R-:W-:Y:S01]  /*0810*/  ULDC UR4, c[0x0][0x240] ;  /* 0x0000900000047ab9 */ /* 0x000fe20000000800 */
[----:B------:R-:W-:Y:S01]  /*0820*/  IABS R48, R28 ;  /* 0x0000001c00307213 */ /* 0x000fe20000000000 */
[----:B------:R-:W-:Y:S01]  /*0830*/  ULDC.64 UR12, c[0x0][0x218] ;  /* 0x00008600000c7ab9 */ /* 0x000fe20000000a00 */
[----:B------:R-:W0:Y:S01]  /*0840*/  I2F.RP R26, R43 ;  /* 0x0000002b001a7306 */ /* 0x000e220000209400 */
[----:B------:R-:W-:Y:S01]  /*0850*/  IABS R32, R19 ;  /* 0x0000001300207213 */ /* 0x000fe20000000000 */
[----:B------:R-:W-:Y:S01]  /*0860*/  ULDC UR5, c[0x0][0x234] ;  /* 0x00008d0000057ab9 */ /* 0x000fe20000000800 */
[----:B------:R-:W-:Y:S01]  /*0870*/  IABS R36, R16 ;  /* 0x0000001000247213 */ /* 0x000fe20000000000 */
[----:B------:R-:W-:Y:S01]  /*0880*/  ULDC UR6, c[0x0][0x23c] ;  /* 0x00008f0000067ab9 */ /* 0x000fe20000000800 */
[----:B------:R-:W-:Y:S01]  /*0890*/  IABS R40, R14 ;  /* 0x0000000e00287213 */ /* 0x000fe20000000000 */
[----:B------:R-:W-:Y:S01]  /*08a0*/  ULDC.64 UR8, c[0x0][0x210] ;  /* 0x0000840000087ab9 */ /* 0x000fe20000000a00 */
[----:B------:R-:W-:Y:S01]  /*08b0*/  IABS R34, R18 ;  /* 0x0000001200227213 */ /* 0x000fe20000000000 */
[----:B------:R-:W1:Y:S01]  /*08c0*/  I2F.RP R27, R48 ;  /* 0x00000030001b7306 */ /* 0x000e620000209400 */
[----:B------:R-:W-:Y:S01]  /*08d0*/  IABS R38, R15 ;  /* 0x0000000f00267213 */ /* 0x000fe20000000000 */
[----:B------:R-:W-:Y:S01]  /*08e0*/  IMAD R103, R2, UR6, RZ ;  /* 0x0000000602677c24 */ /* 0x000fe2000f8e02ff */
[----:B------:R-:W-:Y:S01]  /*08f0*/  IABS R44, R5 ;  /* 0x00000005002c7213 */ /* 0x000fe20000000000 */
[----:B------:R-:W-:Y:S01]  /*0900*/  USHF.L.U32 UR18, UR6, 0x6, URZ ;  /* 0x0000000606127899 */ /* 0x000fe2000800063f */
[----:B------:R-:W-:Y:S01]  /*0910*/  IABS R42, R10 ;  /* 0x0000000a002a7213 */ /* 0x000fe20000000000 */
[----:B------:R-:W-:Y:S01]  /*0920*/  UMOV UR7, URZ ;  /* 0x0000003f00077c82 */ /* 0x000fe20008000000 */
[----:B------:R-:W-:Y:S01]  /*0930*/  IABS R46, R6 ;  /* 0x00000006002e7213 */ /* 0x000fe20000000000 */
[----:B0-----:R-:W0:Y:S01]  /*0940*/  MUFU.RCP R26, R26 ;  /* 0x0000001a001a7308 */ /* 0x001e220000001000 */
[----:B------:R-:W-:Y:S01]  /*0950*/  IABS R41, R21 ;  /* 0x0000001500297213 */ /* 0x000fe20000000000 */
[----:B------:R-:W-:Y:S01]  /*0960*/  USHF.R.S32.HI UR19, URZ, 0x1f, UR18 ;  /* 0x0000001f3f137899 */ /* 0x000fe20008011412 */
[----:B------:R-:W-:-:S02]  /*0970*/  LEA.HI R135, R0, 0x2e, RZ, 0x1a ;  /* 0x0000002e00877811 */ /* 0x000fc400078fd0ff */
[C---:B------:R-:W-:Y:S02]  /*0980*/  LOP3.LUT R137, R3.reuse, 0x36, RZ, 0xfc, !PT ;  /* 0x0000003603897812 */ /* 0x040fe400078efcff */
[C---:B------:R-:W-:Y:S01]  /*0990*/  LOP3.LUT R139, R3.reuse, 0x34, RZ, 0xfc, !PT ;  /* 0x00000034038b7812 */ /* 0x040fe200078efcff */
[----:B-1----:R-:W1:Y:S01]  /*09a0*/  MUFU.RCP R27, R27 ;  /* 0x0000001b001b7308 */ /* 0x002e620000001000 */
[C---:B------:R-:W-:Y:S02]  /*09b0*/  LOP3.LUT R141, R3.reuse, 0x32, RZ, 0xfc, !PT ;  /* 0x00000032038d7812 */ /* 0x040fe400078efcff */
[C---:B------:R-:W-:Y:S02]  /*09c0*/  LOP3.LUT R143, R3.reuse, 0x30, RZ, 0xfc, !PT ;  /* 0x00000030038f7812 */ /* 0x040fe400078efcff */
[C---:B------:R-:W-:Y:S02]  /*09d0*/  LOP3.LUT R145, R3.reuse, 0x2c, RZ, 0xfc, !PT ;  /* 0x0000002c03917812 */ /* 0x040fe400078efcff */
[C---:B------:R-:W-:Y:S01]  /*09e0*/  LOP3.LUT R147, R3.reuse, 0x2a, RZ, 0xfc, !PT ;  /* 0x0000002a03937812 */ /* 0x040fe200078efcff */
[----:B0-----:R-:W-:Y:S01]  /*09f0*/  VIADD R22, R26, 0xffffffe ;  /* 0x0ffffffe1a167836 */ /* 0x001fe20000000000 */
[----:B------:R-:W-:-:S02]  /*0a00*/  LOP3.LUT R149, R3, 0x28, RZ, 0xfc, !PT ;  /* 0x0000002803957812 */ /* 0x000fc400078efcff */
[C---:B------:R-:W-:Y:S01]  /*0a10*/  LOP3.LUT R54, R3.reuse, 0x26, RZ, 0xfc, !PT ;  /* 0x0000002603367812 */ /* 0x040fe200078efcff */
[----:B------:R0:W2:Y:S01]  /*0a20*/  F2I.FTZ.U32.TRUNC.NTZ R23, R22 ;  /* 0x0000001600177305 */ /* 0x0000a2000021f000 */
[C---:B------:R-:W-:Y:S02]  /*0a30*/  LOP3.LUT R53, R3.reuse, 0x24, RZ, 0xfc, !PT ;  /* 0x0000002403357812 */ /* 0x040fe400078efcff */
[----:B------:R-:W-:Y:S01]  /*0a40*/  LOP3.LUT R52, R3, 0x22, RZ, 0xfc, !PT ;  /* 0x0000002203347812 */ /* 0x000fe200078efcff */
[----:B-1----:R-:W-:Y:S01]  /*0a50*/  VIADD R24, R27, 0xffffffe ;  /* 0x0ffffffe1b187836 */ /* 0x002fe20000000000 */
[C---:B------:R-:W-:Y:S02]  /*0a60*/  LOP3.LUT R51, R3.reuse, 0x20, RZ, 0xfc, !PT ;  /* 0x0000002003337812 */ /* 0x040fe400078efcff */
[C---:B------:R-:W-:Y:S01]  /*0a70*/  LOP3.LUT R86, R3.reuse, 0x38, RZ, 0xfc, !PT ;  /* 0x0000003803567812 */ /* 0x040fe200078efcff */
[----:B------:R1:W3:Y:S01]  /*0a80*/  F2I.FTZ.U32.TRUNC.NTZ R25, R24 ;  /* 0x0000001800197305 */ /* 0x0002e2000021f000 */
[----:B0-----:R-:W-:Y:S01]  /*0a90*/  IMAD.MOV.U32 R22, RZ, RZ, RZ ;  /* 0x000000ffff167224 */ /* 0x001fe200078e00ff */
[----:B------:R-:W-:-:S02]  /*0aa0*/  LOP3.LUT R88, R3, 0x3a, RZ, 0xfc, !PT ;  /* 0x0000003a03587812 */ /* 0x000fc400078efcff */
[----:B------:R-:W-:Y:S02]  /*0ab0*/  LOP3.LUT R90, R3, 0x3c, RZ, 0xfc, !PT ;  /* 0x0000003c035a7812 */ /* 0x000fe400078efcff */
[----:B------:R-:W-:Y:S01]  /*0ac0*/  LEA.HI R98, R0, 0x3e, RZ, 0x1a ;  /* 0x0000003e00627811 */ /* 0x000fe200078fd0ff */
[--C-:B--2---:R-:W-:Y:S01]  /*0ad0*/  IMAD.MOV R30, RZ, RZ, -R23.reuse ;  /* 0x000000ffff1e7224 */ /* 0x104fe200078e0a17 */
[C---:B------:R-:W-:Y:S01]  /*0ae0*/  LOP3.LUT R99, R4.reuse, 0x10, RZ, 0x3c, !PT ;  /* 0x0000001004637812 */ /* 0x040fe200078e3cff */
[----:B-1----:R-:W-:Y:S01]  /*0af0*/  IMAD.MOV.U32 R24, RZ, RZ, RZ ;  /* 0x000000ffff187224 */ /* 0x002fe200078e00ff */
[----:B------:R-:W-:Y:S01]  /*0b00*/  LOP3.LUT R100, R4, 0x20, RZ, 0x3c, !PT ;  /* 0x0000002004647812 */ /* 0x000fe200078e3cff */
[----:B------:R-:W-:Y:S01]  /*0b10*/  IMAD R31, R30, R43, RZ ;  /* 0x0000002b1e1f7224 */ /* 0x000fe200078e02ff */
[----:B------:R-:W-:Y:S02]  /*0b20*/  IABS R30, R20 ;  /* 0x00000014001e7213 */ /* 0x000fe40000000000 */
[----:B------:R-:W-:Y:S01]  /*0b30*/  LOP3.LUT R101, R4, 0x30, RZ, 0x3c, !PT ;  /* 0x0000003004657812 */ /* 0x000fe200078e3cff */
[----:B------:R-:W-:-:S04]  /*0b40*/  IMAD.HI.U32 R23, R23, R31, R22 ;  /* 0x0000001f17177227 */ /* 0x000fc800078e0016 */
[----:B---3--:R-:W-:Y:S02]  /*0b50*/  IMAD.MOV R39, RZ, RZ, -R25 ;  /* 0x000000ffff277224 */ /* 0x008fe400078e0a19 */
[----:B------:R-:W-:-:S04]  /*0b60*/  IMAD.HI.U32 R26, R23, R32, RZ ;  /* 0x00000020171a7227 */ /* 0x000fc800078e00ff */
[----:B------:R-:W-:Y:S02]  /*0b70*/  IMAD R39, R39, R48, RZ ;  /* 0x0000003027277224 */ /* 0x000fe400078e02ff */
[----:B------:R-:W-:Y:S02]  /*0b80*/  IMAD.MOV R26, RZ, RZ, -R26 ;  /* 0x000000ffff1a7224 */ /* 0x000fe400078e0a1a */
[----:B------:R-:W-:Y:S01]  /*0b90*/  IMAD.HI.U32 R39, R25, R39, R24 ;  /* 0x0000002719277227 */ /* 0x000fe200078e0018 */
[----:B------:R-:W-:-:S03]  /*0ba0*/  IABS R25, R17 ;  /* 0x0000001100197213 */ /* 0x000fc60000000000 */
[----:B------:R-:W-:Y:S02]  /*0bb0*/  IMAD R24, R43, R26, R32 ;  /* 0x0000001a2b187224 */ /* 0x000fe400078e0220 */
[----:B------:R-:W-:Y:S02]  /*0bc0*/  IMAD.MOV.U32 R32, RZ, RZ, R25 ;  /* 0x000000ffff207224 */ /* 0x000fe400078e0019 */
[----:B------:R-:W-:Y:S01]  /*0bd0*/  IMAD.HI.U32 R27, R23, R36, RZ ;  /* 0x00000024171b7227 */ /* 0x000fe200078e00ff */
[----:B------:R-:W-:-:S03]  /*0be0*/  ISETP.GT.U32.AND P1, PT, R43, R24, PT ;  /* 0x000000182b00720c */ /* 0x000fc60003f24070 */
[----:B------:R-:W-:-:S04]  /*0bf0*/  IMAD.HI.U32 R26, R23, R32, RZ ;  /* 0x00000020171a7227 */ /* 0x000fc800078e00ff */
[----:B------:R-:W-:Y:S02]  /*0c00*/  IMAD.MOV R26, RZ, RZ, -R26 ;  /* 0x000000ffff1a7224 */ /* 0x000fe400078e0a1a */
[----:B------:R-:W-:-:S04]  /*0c10*/  IMAD.HI.U32 R22, R23, R30, RZ ;  /* 0x0000001e17167227 */ /* 0x000fc800078e00ff */
[----:B------:R-:W-:Y:S01]  /*0c20*/  IMAD R26, R43, R26, R32 ;  /* 0x0000001a2b1a7224 */ /* 0x000fe200078e0220 */
[----:B------:R-:W-:Y:S01]  /*0c30*/  IABS R32, R13 ;  /* 0x0000000d00207213 */ /* 0x000fe20000000000 */
[----:B------:R-:W-:Y:S02]  /*0c40*/  IMAD.MOV R27, RZ, RZ, -R27 ;  /* 0x000000ffff1b7224 */ /* 0x000fe400078e0a1b */
[----:B------:R-:W-:-:S04]  /*0c50*/  IMAD.HI.U32 R31, R23, R40, RZ ;  /* 0x00000028171f7227 */ /* 0x000fc800078e00ff */
[----:B------:R-:W-:Y:S02]  /*0c60*/  IMAD.MOV R22, RZ, RZ, -R22 ;  /* 0x000000ffff167224 */ /* 0x000fe400078e0a16 */
[C---:B------:R-:W-:Y:S02]  /*0c70*/  IMAD R27, R43.reuse, R27, R36 ;  /* 0x0000001b2b1b7224 */ /* 0x040fe400078e0224 */
[----:B------:R-:W-:Y:S02]  /*0c80*/  IMAD.MOV.U32 R36, RZ, RZ, R32 ;  /* 0x000000ffff247224 */ /* 0x000fe400078e0020 */
[----:B------:R-:W-:Y:S01]  /*0c90*/  IMAD.MOV R31, RZ, RZ, -R31 ;  /* 0x000000ffff1f7224 */ /* 0x000fe200078e0a1f */
[C---:B------:R-:W-:Y:S01]  /*0ca0*/  ISETP.GT.U32.AND P4, PT, R43.reuse, R27, PT ;  /* 0x0000001b2b00720c */ /* 0x040fe20003f84070 */
[----:B------:R-:W-:Y:S02]  /*0cb0*/  IMAD R22, R43, R22, R30 ;  /* 0x000000162b167224 */ /* 0x000fe400078e021e */
[----:B------:R-:W-:-:S03]  /*0cc0*/  IMAD.HI.U32 R25, R23, R34, RZ ;  /* 0x0000002217197227 */ /* 0x000fc600078e00ff */
[----:B------:R-:W-:Y:S01]  /*0cd0*/  ISETP.GT.U32.AND P0, PT, R43, R22, PT ;  /* 0x000000162b00720c */ /* 0x000fe20003f04070 */
[----:B------:R-:W-:-:S04]  /*0ce0*/  IMAD.HI.U32 R30, R23, R38, RZ ;  /* 0x00000026171e7227 */ /* 0x000fc800078e00ff */
[----:B------:R-:W-:-:S04]  /*0cf0*/  IMAD.HI.U32 R32, R23, R36, RZ ;  /* 0x0000002417207227 */ /* 0x000fc800078e00ff */
[C---:B------:R-:W-:Y:S01]  /*0d00*/  IMAD R31, R43.reuse, R31, R40 ;  /* 0x0000001f2b1f7224 */ /* 0x040fe200078e0228 */
[----:B------:R-:W-:Y:S01]  /*0d10*/  IABS R40, R11 ;  /* 0x0000000b00287213 */ /* 0x000fe20000000000 */
[----:B------:R-:W-:Y:S02]  /*0d20*/  IMAD.MOV R25, RZ, RZ, -R25 ;  /* 0x000000ffff197224 */ /* 0x000fe400078e0a19 */
[----:B------:R-:W-:Y:S02]  /*0d30*/  IMAD.MOV R30, RZ, RZ, -R30 ;  /* 0x000000ffff1e7224 */ /* 0x000fe400078e0a1e */
[----:B------:R-:W-:Y:S02]  /*0d40*/  IMAD.MOV R32, RZ, RZ, -R32 ;  /* 0x000000ffff207224 */ /* 0x000fe400078e0a20 */
[C---:B------:R-:W-:Y:S02]  /*0d50*/  IMAD R25, R43.reuse, R25, R34 ;  /* 0x000000192b197224 */ /* 0x040fe400078e0222 */
[----:B------:R-:W-:Y:S01]  /*0d60*/  IMAD R30, R43, R30, R38 ;  /* 0x0000001e2b1e7224 */ /* 0x000fe200078e0226 */
[----:B------:R-:W-:Y:S01]  /*0d70*/  IABS R38, R12 ;  /* 0x0000000c00267213 */ /* 0x000fe20000000000 */
[----:B------:R-:W-:Y:S01]  /*0d80*/  IMAD.HI.U32 R34, R23, R40, RZ ;  /* 0x0000002817227227 */ /* 0x000fe200078e00ff */
[----:B------:R-:W-:-:S02]  /*0d90*/  ISETP.GT.U32.AND P2, PT, R43, R25, PT ;  /* 0x000000192b00720c */ /* 0x000fc40003f44070 */
[C---:B------:R-:W-:Y:S01]  /*0da0*/  ISETP.GT.U32.AND P5, PT, R43.reuse, R30, PT ;  /* 0x0000001e2b00720c */ /* 0x040fe20003fa4070 */
[----:B------:R-:W-:Y:S02]  /*0db0*/  IMAD R32, R43, R32, R36 ;  /* 0x000000202b207224 */ /* 0x000fe400078e0224 */
[----:B------:R-:W-:-:S04]  /*0dc0*/  IMAD.HI.U32 R36, R23, R44, RZ ;  /* 0x0000002c17247227 */ /* 0x000fc800078e00ff */
[----:B------:R-:W-:Y:S02]  /*0dd0*/  IMAD.MOV R34, RZ, RZ, -R34 ;  /* 0x000000ffff227224 */ /* 0x000fe400078e0a22 */
[----:B------:R-:W-:Y:S02]  /*0de0*/  IMAD.MOV R36, RZ, RZ, -R36 ;  /* 0x000000ffff247224 */ /* 0x000fe400078e0a24 */
[----:B------:R-:W-:-:S04]  /*0df0*/  IMAD.HI.U32 R33, R23, R38, RZ ;  /* 0x0000002617217227 */ /* 0x000fc800078e00ff */
[C---:B------:R-:W-:Y:S02]  /*0e00*/  IMAD R34, R43.reuse, R34, R40 ;  /* 0x000000222b227224 */ /* 0x040fe400078e0228 */
[C---:B------:R-:W-:Y:S01]  /*0e10*/  IMAD R40, R43.reuse, R36, R44 ;  /* 0x000000242b287224 */ /* 0x040fe200078e022c */
[----:B------:R-:W-:Y:S01]  /*0e20*/  IABS R44, R7 ;  /* 0x00000007002c7213 */ /* 0x000fe20000000000 */
[----:B------:R-:W-:Y:S02]  /*0e30*/  IMAD.MOV R33, RZ, RZ, -R33 ;  /* 0x000000ffff217224 */ /* 0x000fe400078e0a21 */
[----:B------:R-:W-:Y:S01]  /*0e40*/  @!P0 IMAD.IADD R22, R22, 0x1, -R43 ;  /* 0x0000000116168824 */ /* 0x000fe200078e0a2b */
[----:B------:R-:W-:Y:S01]  /*0e50*/  ISETP.GT.U32.AND P3, PT, R43, R40, PT ;  /* 0x000000282b00720c */ /* 0x000fe20003f64070 */
[----:B------:R-:W-:-:S03]  /*0e60*/  IMAD.HI.U32 R35, R23, R42, RZ ;  /* 0x0000002a17237227 */ /* 0x000fc600078e00ff */
[C---:B------:R-:W-:Y:S01]  /*0e70*/  ISETP.GT.U32.AND P0, PT, R43.reuse, R22, PT ;  /* 0x000000162b00720c */ /* 0x040fe20003f04070 */
[----:B------:R-:W-:Y:S01]  /*0e80*/  IMAD R33, R43, R33, R38 ;  /* 0x000000212b217224 */ /* 0x000fe200078e0226 */
[----:B------:R-:W-:Y:S01]  /*0e90*/  IABS R38, R9 ;  /* 0x0000000900267213 */ /* 0x000fe20000000000 */
[----:B------:R-:W-:Y:S02]  /*0ea0*/  IMAD.MOV R35, RZ, RZ, -R35 ;  /* 0x000000ffff237224 */ /* 0x000fe400078e0a23 */
[----:B------:R-:W-:Y:S02]  /*0eb0*/  @!P1 IMAD.IADD R24, R24, 0x1, -R43 ;  /* 0x0000000118189824 */ /* 0x000fe400078e0a2b */
[----:B------:R-:W-:-:S03]  /*0ec0*/  IMAD.HI.U32 R36, R23, R38, RZ ;  /* 0x0000002617247227 */ /* 0x000fc600078e00ff */
[C---:B------:R-:W-:Y:S01]  /*0ed0*/  ISETP.GT.U32.AND P1, PT, R43.reuse, R24, PT ;  /* 0x000000182b00720c */ /* 0x040fe20003f24070 */
[----:B------:R-:W-:Y:S01]  /*0ee0*/  IMAD R35, R43, R35, R42 ;  /* 0x000000232b237224 */ /* 0x000fe200078e022a */
[----:B------:R-:W-:Y:S01]  /*0ef0*/  IABS R42, R8 ;  /* 0x00000008002a7213 */ /* 0x000fe20000000000 */
[--C-:B------:R-:W-:Y:S02]  /*0f00*/  @!P2 IMAD.IADD R25, R25, 0x1, -R43.reuse ;  /* 0x000000011919a824 */ /* 0x100fe400078e0a2b */
[----:B------:R-:W-:Y:S02]  /*0f10*/  IMAD.MOV R36, RZ, RZ, -R36 ;  /* 0x000000ffff247224 */ /* 0x000fe400078e0a24 */
[----:B------:R-:W-:Y:S01]  /*0f20*/  @!P3 IMAD.IADD R40, R40, 0x1, -R43 ;  /* 0x000000012828b824 */ /* 0x000fe200078e0a2b */
[----:B------:R-:W-:Y:S01]  /*0f30*/  ISETP.GT.U32.AND P2, PT, R43, R25, PT ;  /* 0x000000192b00720c */ /* 0x000fe20003f44070 */
[----:B------:R-:W-:Y:S01]  /*0f40*/  IMAD.HI.U32 R37, R23, R42, RZ ;  /* 0x0000002a17257227 */ /* 0x000fe200078e00ff */
[----:B------:R-:W-:-:S02]  /*0f50*/  ISETP.GT.U32.AND P3, PT, R43, R26, PT ;  /* 0x0000001a2b00720c */ /* 0x000fc40003f64070 */
[C---:B------:R-:W-:Y:S01]  /*0f60*/  ISETP.GT.U32.AND P6, PT, R43.reuse, R40, PT ;  /* 0x000000282b00720c */ /* 0x040fe20003fc4070 */
[C---:B------:R-:W-:Y:S02]  /*0f70*/  IMAD R36, R43.reuse, R36, R38 ;  /* 0x000000242b247224 */ /* 0x040fe400078e0226 */
[----:B------:R-:W-:Y:S01]  /*0f80*/  @!P0 IMAD.IADD R22, R22, 0x1, -R43 ;  /* 0x0000000116168824 */ /* 0x000fe200078e0a2b */
[----:B------:R-:W-:Y:S01]  /*0f90*/  ISETP.GT.U32.AND P0, PT, R43, R32, PT ;  /* 0x000000202b00720c */ /* 0x000fe20003f04070 */
[----:B------:R-:W-:-:S04]  /*0fa0*/  IMAD.HI.U32 R38, R23, R44, RZ ;  /* 0x0000002c17267227 */ /* 0x000fc800078e00ff */
[----:B------:R-:W-:-:S04]  /*0fb0*/  IMAD.HI.U32 R23, R23, R46, RZ ;  /* 0x0000002e17177227 */ /* 0x000fc800078e00ff */
[----:B------:R-:W-:Y:S02]  /*0fc0*/  IMAD.MOV R37, RZ, RZ, -R37 ;  /* 0x000000ffff257224 */ /* 0x000fe400078e0a25 */
[----:B------:R-:W-:-:S04]  /*0fd0*/  IMAD.HI.U32 R39, R39, R41, RZ ;  /* 0x0000002927277227 */ /* 0x000fc800078e00ff */
[----:B------:R-:W-:Y:S02]  /*0fe0*/  IMAD.MOV R23, RZ, RZ, -R23 ;  /* 0x000000ffff177224 */ /* 0x000fe400078e0a17 */
[C---:B------:R-:W-:Y:S02]  /*0ff0*/  IMAD R37, R43.reuse, R37, R42 ;  /* 0x000000252b257224 */ /* 0x040fe400078e022a */
[----:B------:R-:W-:Y:S02]  /*1000*/  IMAD.MOV R42, RZ, RZ, -R39 ;  /* 0x000000ffff2a7224 */ /* 0x000fe400078e0a27 */
[C---:B------:R-:W-:Y:S01]  /*1010*/  IMAD R39, R43.reuse, R23, R46 ;  /* 0x000000172b277224 */ /* 0x040fe200078e022e */
[----:B------:R-:W-:Y:S01]  /*1020*/  SHF.R.S32.HI R23, RZ, 0x1f, R84 ;  /* 0x0000001fff177819 */ /* 0x000fe20000011454 */
[--C-:B------:R-:W-:Y:S01]  /*1030*/  @!P1 IMAD.IADD R24, R24, 0x1, -R43.reuse ;  /* 0x0000000118189824 */ /* 0x100fe200078e0a2b */
[----:B------:R-:W-:Y:S01]  /*1040*/  ISETP.GT.U32.AND P1, PT, R43, R33, PT ;  /* 0x000000212b00720c */ /* 0x000fe20003f24070 */
[--C-:B------:R-:W-:Y:S01]  /*1050*/  @!P2 IMAD.IADD R25, R25, 0x1, -R43.reuse ;  /* 0x000000011919a824 */ /* 0x100fe200078e0a2b */
[C---:B------:R-:W-:Y:S01]  /*1060*/  ISETP.GT.U32.AND P2, PT, R43.reuse, R34, PT ;  /* 0x000000222b00720c */ /* 0x040fe20003f44070 */
[--C-:B------:R-:W-:Y:S01]  /*1070*/  @!P3 IMAD.IADD R26, R26, 0x1, -R43.reuse ;  /* 0x000000011a1ab824 */ /* 0x100fe200078e0a2b */
[C---:B------:R-:W-:Y:S01]  /*1080*/  ISETP.GT.U32.AND P3, PT, R43.reuse, R35, PT ;  /* 0x000000232b00720c */ /* 0x040fe20003f64070 */
[--C-:B------:R-:W-:Y:S01]  /*1090*/  @!P0 IMAD.IADD R32, R32, 0x1, -R43.reuse ;  /* 0x0000000120208824 */ /* 0x100fe200078e0a2b */
[----:B------:R-:W-:Y:S01]  /*10a0*/  ISETP.GT.U32.AND P0, PT, R43, R39, PT ;  /* 0x000000272b00720c */ /* 0x000fe20003f04070 */
[----:B------:R-:W-:Y:S01]  /*10b0*/  @!P4 IMAD.IADD R27, R27, 0x1, -R43 ;  /* 0x000000011b1bc824 */ /* 0x000fe200078e0a2b */
[----:B------:R-:W-:Y:S01]  /*10c0*/  ISETP.GT.U32.AND P4, PT, R43, R36, PT ;  /* 0x000000242b00720c */ /* 0x000fe20003f84070 */
[----:B------:R-:W-:Y:S01]  /*10d0*/  IMAD R41, R48, R42, R41 ;  /* 0x0000002a30297224 */ /* 0x000fe200078e0229 */
[----:B------:R-:W-:Y:S01]  /*10e0*/  LEA.HI R84, R23, R84, RZ, 0x6 ;  /* 0x0000005417547211 */ /* 0x000fe200078f30ff */
[--C-:B------:R-:W-:Y:S01]  /*10f0*/  @!P6 IMAD.IADD R40, R40, 0x1, -R43.reuse ;  /* 0x000000012828e824 */ /* 0x100fe200078e0a2b */
[----:B------:R-:W-:Y:S01]  /*1100*/  ISETP.GT.U32.AND P6, PT, R43, R31, PT ;  /* 0x0000001f2b00720c */ /* 0x000fe20003fc4070 */
[--C-:B------:R-:W-:Y:S01]  /*1110*/  @!P1 IMAD.IADD R33, R33, 0x1, -R43.reuse ;  /* 0x0000000121219824 */ /* 0x100fe200078e0a2b */
[----:B------:R-:W-:Y:S01]  /*1120*/  ISETP.GT.U32.AND P1, PT, R48, R41, PT ;  /* 0x000000293000720c */ /* 0x000fe20003f24070 */
[--C-:B------:R-:W-:Y:S01]  /*1130*/  @!P5 IMAD.IADD R30, R30, 0x1, -R43.reuse ;  /* 0x000000011e1ed824 */ /* 0x100fe200078e0a2b */
[C---:B------:R-:W-:Y:S01]  /*1140*/  ISETP.GT.U32.AND P5, PT, R43.reuse, R37, PT ;  /* 0x000000252b00720c */ /* 0x040fe20003fa4070 */
[--C-:B------:R-:W-:Y:S01]  /*1150*/  @!P2 IMAD.IADD R34, R34, 0x1, -R43.reuse ;  /* 0x000000012222a824 */ /* 0x100fe200078e0a2b */
[----:B------:R-:W-:Y:S01]  /*1160*/  ISETP.GT.U32.AND P2, PT, R43, R26, PT ;  /* 0x0000001a2b00720c */ /* 0x000fe20003f44070 */
[--C-:B------:R-:W-:Y:S01]  /*1170*/  @!P3 IMAD.IADD R35, R35, 0x1, -R43.reuse ;  /* 0x000000012323b824 */ /* 0x100fe200078e0a2b */
[----:B------:R-:W-:Y:S01]  /*1180*/  ISETP.GT.U32.AND P3, PT, R43, R27, PT ;  /* 0x0000001b2b00720c */ /* 0x000fe20003f64070 */
[--C-:B------:R-:W-:Y:S01]  /*1190*/  @!P0 IMAD.IADD R39, R39, 0x1, -R43.reuse ;  /* 0x0000000127278824 */ /* 0x100fe200078e0a2b */
[C---:B------:R-:W-:Y:S01]  /*11a0*/  ISETP.GT.U32.AND P0, PT, R43.reuse, R33, PT ;  /* 0x000000212b00720c */ /* 0x040fe20003f04070 */
[----:B------:R-:W-:Y:S01]  /*11b0*/  IMAD.MOV R38, RZ, RZ, -R38 ;  /* 0x000000ffff267224 */ /* 0x000fe200078e0a26 */
[----:B------:R-:W-:Y:S01]  /*11c0*/  LOP3.LUT R23, RZ, R29, RZ, 0x33, !PT ;  /* 0x0000001dff177212 */ /* 0x000fe200078e33ff */
[--C-:B------:R-:W-:Y:S01]  /*11d0*/  @!P4 IMAD.IADD R36, R36, 0x1, -R43.reuse ;  /* 0x000000012424c824 */ /* 0x100fe200078e0a2b */
[C---:B------:R-:W-:Y:S01]  /*11e0*/  ISETP.GT.U32.AND P4, PT, R43.reuse, R30, PT ;  /* 0x0000001e2b00720c */ /* 0x040fe20003f84070 */
[----:B------:R-:W-:Y:S01]  /*11f0*/  IMAD R38, R43, R38, R44 ;  /* 0x000000262b267224 */ /* 0x000fe200078e022c */
[----:B------:R-:W-:Y:S01]  /*1200*/  SHF.R.S32.HI R84, RZ, 0x6, R84 ;  /* 0x00000006ff547819 */ /* 0x000fe20000011454 */
[----:B------:R-:W-:Y:S01]  /*1210*/  @!P6 IMAD.IADD R31, R31, 0x1, -R43 ;  /* 0x000000011f1fe824 */ /* 0x000fe200078e0a2b */
[----:B------:R-:W-:Y:S01]  /*1220*/  SHF.R.S32.HI R42, RZ, 0x1f, R103 ;  /* 0x0000001fff2a7819 */ /* 0x000fe20000011467 */
[----:B------:R-:W-:Y:S01]  /*1230*/  @!P1 IMAD.IADD R41, R41, 0x1, -R48 ;  /* 0x0000000129299824 */ /* 0x000fe200078e0a30 */
        /* <DEDUP_REMOVED lines=8> */
[----:B------:R-:W-:Y:S01]  /*12c0*/  ISETP.GT.U32.AND P3, PT, R43, R36, PT ;  /* 0x000000242b00720c */ /* 0x000fe20003f64070 */
[----:B------:R-:W-:Y:S01]  /*12d0*/  @!P4 IMAD.IADD R30, R30, 0x1, -R43 ;  /* 0x000000011e1ec824 */ /* 0x000fe200078e0a2b */
[----:B------:R-:W-:-:S02]  /*12e0*/  ISETP.GT.U32.AND P0, PT, R48, R41, PT ;  /* 0x000000293000720c */ /* 0x000fc40003f04070 */
[C---:B------:R-:W-:Y:S01]  /*12f0*/  ISETP.GT.U32.AND P4, PT, R43.reuse, R37, PT ;  /* 0x000000252b00720c */ /* 0x040fe20003f84070 */
[--C-:B------:R-:W-:Y:S01]  /*1300*/  @!P6 IMAD.IADD R38, R38, 0x1, -R43.reuse ;  /* 0x000000012626e824 */ /* 0x100fe200078e0a2b */
[----:B------:R-:W-:Y:S01]  /*1310*/  ISETP.GT.U32.AND P6, PT, R43, R32, PT ;  /* 0x000000202b00720c */ /* 0x000fe20003fc4070 */
[--C-:B------:R-:W-:Y:S02]  /*1320*/  @!P5 IMAD.IADD R31, R31, 0x1, -R43.reuse ;  /* 0x000000011f1fd824 */ /* 0x100fe400078e0a2b */
[--C-:B------:R-:W-:Y:S01]  /*1330*/  @!P1 IMAD.IADD R34, R34, 0x1, -R43.reuse ;  /* 0x0000000122229824 */ /* 0x100fe200078e0a2b */
[----:B------:R-:W-:Y:S01]  /*1340*/  ISETP.GT.U32.AND P5, PT, R43, R38, PT ;  /* 0x000000262b00720c */ /* 0x000fe20003fa4070 */
[--C-:B------:R-:W-:Y:S01]  /*1350*/  @!P2 IMAD.IADD R35, R35, 0x1, -R43.reuse ;  /* 0x000000012323a824 */ /* 0x100fe200078e0a2b */
[----:B------:R-:W-:Y:S01]  /*1360*/  ISETP.GE.AND P1, PT, R20, RZ, PT ;  /* 0x000000ff1400720c */ /* 0x000fe20003f26270 */
[--C-:B------:R-:W-:Y:S01]  /*1370*/  @!P3 IMAD.IADD R36, R36, 0x1, -R43.reuse ;  /* 0x000000012424b824 */ /* 0x100fe200078e0a2b */
[----:B------:R-:W-:Y:S01]  /*1380*/  ISETP.GE.AND P2, PT, R19, RZ, PT ;  /* 0x000000ff1300720c */ /* 0x000fe20003f46270 */
[----:B------:R-:W-:Y:S01]  /*1390*/  @!P0 IMAD.IADD R41, R41, 0x1, -R48 ;  /* 0x0000000129298824 */ /* 0x000fe200078e0a30 */
[----:B------:R-:W-:Y:S01]  /*13a0*/  ISETP.GE.AND P3, PT, R18, RZ, PT ;  /* 0x000000ff1200720c */ /* 0x000fe20003f66270 */
[--C-:B------:R-:W-:Y:S01]  /*13b0*/  @!P4 IMAD.IADD R37, R37, 0x1, -R43.reuse ;  /* 0x000000012525c824 */ /* 0x100fe200078e0a2b */
[----:B------:R-:W-:Y:S01]  /*13c0*/  ISETP.GE.AND P0, PT, R17, RZ, PT ;  /* 0x000000ff1100720c */ /* 0x000fe20003f06270 */
[----:B------:R-:W-:Y:S01]  /*13d0*/  @!P6 IMAD.IADD R32, R32, 0x1, -R43 ;  /* 0x000000012020e824 */ /* 0x000fe200078e0a2b */
[----:B------:R-:W-:-:S02]  /*13e0*/  ISETP.GE.AND P4, PT, R15, RZ, PT ;  /* 0x000000ff0f00720c */ /* 0x000fc40003f86270 */
[----:B------:R-:W-:Y:S01]  /*13f0*/  ISETP.GT.U32.AND P6, PT, R43, R39, PT ;  /* 0x000000272b00720c */ /* 0x000fe20003fc4070 */
[----:B------:R-:W-:Y:S01]  /*1400*/  @!P5 IMAD.IADD R38, R38, 0x1, -R43 ;  /* 0x000000012626d824 */ /* 0x000fe200078e0a2b */
[----:B------:R-:W-:Y:S01]  /*1410*/  ISETP.GE.AND P5, PT, R16, RZ, PT ;  /* 0x000000ff1000720c */ /* 0x000fe20003fa6270 */
[----:B------:R-:W-:Y:S01]  /*1420*/  @!P1 IMAD.MOV R22, RZ, RZ, -R22 ;  /* 0x000000ffff169224 */ /* 0x000fe200078e0a16 */
        /* <DEDUP_REMOVED lines=9> */
[----:B------:R-:W-:Y:S01]  /*14c0*/  @!P6 IMAD.IADD R39, R39, 0x1, -R43 ;  /* 0x000000012727e824 */ /* 0x000fe200078e0a2b */
[----:B------:R-:W-:Y:S01]  /*14d0*/  ISETP.NE.AND P6, PT, R28, RZ, PT ;  /* 0x000000ff1c00720c */ /* 0x000fe20003fc5270 */
        /* <DEDUP_REMOVED lines=11> */
[----:B------:R-:W-:-:S03]  /*1590*/  ISETP.NE.AND P4, PT, R29, RZ, PT ;  /* 0x000000ff1d00720c */ /* 0x000fc60003f85270 */
[----:B------:R-:W-:Y:S01]  /*15a0*/  @!P5 IMAD.MOV R35, RZ, RZ, -R35 ;  /* 0x000000ffff23d224 */ /* 0x000fe200078e0a23 */
[----:B------:R-:W-:Y:S01]  /*15b0*/  SEL R24, R23, R24, !P4 ;  /* 0x0000001817187207 */ /* 0x000fe20006000000 */
[----:B------:R-:W-:Y:S01]  /*15c0*/  @!P1 IMAD.MOV R37, RZ, RZ, -R37 ;  /* 0x000000ffff259224 */ /* 0x000fe200078e0a25 */
[----:B------:R-:W-:Y:S01]  /*15d0*/  ISETP.GE.AND P5, PT, R21, RZ, PT ;  /* 0x000000ff1500720c */ /* 0x000fe20003fa6270 */
[----:B------:R-:W-:Y:S01]  /*15e0*/  @!P2 IMAD.MOV R38, RZ, RZ, -R38 ;  /* 0x000000ffff26a224 */ /* 0x000fe200078e0a26 */
[C---:B------:R-:W-:Y:S01]  /*15f0*/  SEL R22, R23.reuse, R22, !P4 ;  /* 0x0000001617167207 */ /* 0x040fe20006000000 */
[----:B------:R-:W-:Y:S01]  /*1600*/  @!P3 IMAD.MOV R39, RZ, RZ, -R39 ;  /* 0x000000ffff27b224 */ /* 0x000fe200078e0a27 */
[C---:B------:R-:W-:Y:S01]  /*1610*/  SEL R33, R23.reuse, R33, !P4 ;  /* 0x0000002117217207 */ /* 0x040fe20006000000 */
[----:B------:R-:W-:Y:S01]  /*1620*/  @!P0 IMAD.MOV R40, RZ, RZ, -R40 ;  /* 0x000000ffff288224 */ /* 0x000fe200078e0a28 */
[C---:B------:R-:W-:Y:S01]  /*1630*/  SEL R25, R23.reuse, R25, !P4 ;  /* 0x0000001917197207 */ /* 0x040fe20006000000 */
[----:B------:R-:W-:Y:S01]  /*1640*/  IMAD R24, R24, UR4, RZ ;  /* 0x0000000418187c24 */ /* 0x000fe2000f8e02ff */
[C---:B------:R-:W-:Y:S01]  /*1650*/  SEL R26, R23.reuse, R26, !P4 ;  /* 0x0000001a171a7207 */ /* 0x040fe20006000000 */
[----:B------:R-:W-:Y:S01]  /*1660*/  IMAD R22, R22, UR4, RZ ;  /* 0x0000000416167c24 */ /* 0x000fe2000f8e02ff */
[----:B------:R-:W-:Y:S01]  /*1670*/  SEL R27, R23, R27, !P4 ;  /* 0x0000001b171b7207 */ /* 0x000fe20006000000 */
[----:B------:R-:W-:Y:S01]  /*1680*/  IMAD R33, R33, UR4, RZ ;  /* 0x0000000421217c24 */ /* 0x000fe2000f8e02ff */
[----:B------:R-:W-:Y:S01]  /*1690*/  SEL R30, R23, R30, !P4 ;  /* 0x0000001e171e7207 */ /* 0x000fe20006000000 */
[----:B------:R-:W-:Y:S01]  /*16a0*/  IMAD R25, R25, UR4, RZ ;  /* 0x0000000419197c24 */ /* 0x000fe2000f8e02ff */
[C---:B------:R-:W-:Y:S01]  /*16b0*/  SEL R31, R23.reuse, R31, !P4 ;  /* 0x0000001f171f7207 */ /* 0x040fe20006000000 */
[----:B------:R-:W-:Y:S01]  /*16c0*/  @!P5 IMAD.MOV R41, RZ, RZ, -R41 ;  /* 0x000000ffff29d224 */ /* 0x000fe200078e0a29 */
[C---:B------:R-:W-:Y:S01]  /*16d0*/  SEL R32, R23.reuse, R32, !P4 ;  /* 0x0000002017207207 */ /* 0x040fe20006000000 */
[----:B------:R-:W-:Y:S01]  /*16e0*/  IMAD R26, R26, UR4, RZ ;  /* 0x000000041a1a7c24 */ /* 0x000fe2000f8e02ff */
[----:B------:R-:W-:Y:S01]  /*16f0*/  SEL R34, R23, R34, !P4 ;  /* 0x0000002217227207 */ /* 0x000fe20006000000 */
[----:B------:R-:W-:Y:S01]  /*1700*/  IMAD R27, R27, UR4, RZ ;  /* 0x000000041b1b7c24 */ /* 0x000fe2000f8e02ff */
[C---:B------:R-:W-:Y:S01]  /*1710*/  SEL R35, R23.reuse, R35, !P4 ;  /* 0x0000002317237207 */ /* 0x040fe20006000000 */
[----:B------:R-:W-:Y:S01]  /*1720*/  IMAD R30, R30, UR4, RZ ;  /* 0x000000041e1e7c24 */ /* 0x000fe2000f8e02ff */
[C---:B------:R-:W-:Y:S01]  /*1730*/  SEL R36, R23.reuse, R36, !P4 ;  /* 0x0000002417247207 */ /* 0x040fe20006000000 */
[----:B------:R-:W-:Y:S01]  /*1740*/  IMAD R34, R34, UR4, RZ ;  /* 0x0000000422227c24 */ /* 0x000fe2000f8e02ff */
[----:B------:R-:W-:Y:S01]  /*1750*/  SEL R37, R23, R37, !P4 ;  /* 0x0000002517257207 */ /* 0x000fe20006000000 */
[----:B------:R-:W-:Y:S01]  /*1760*/  IMAD R31, R31, UR4, RZ ;  /* 0x000000041f1f7c24 */ /* 0x000fe2000f8e02ff */
[C---:B------:R-:W-:Y:S01]  /*1770*/  SEL R38, R23.reuse, R38, !P4 ;  /* 0x0000002617267207 */ /* 0x040fe20006000000 */
[----:B------:R-:W-:Y:S01]  /*1780*/  IMAD R32, R32, UR4, RZ ;  /* 0x0000000420207c24 */ /* 0x000fe2000f8e02ff */
[----:B------:R-:W-:Y:S01]  /*1790*/  SEL R39, R23, R39, !P4 ;  /* 0x0000002717277207 */ /* 0x000fe20006000000 */
[----:B------:R-:W-:Y:S01]  /*17a0*/  IMAD R35, R35, UR4, RZ ;  /* 0x0000000423237c24 */ /* 0x000fe2000f8e02ff */
[----:B------:R-:W-:Y:S01]  /*17b0*/  SEL R23, R23, R40, !P4 ;  /* 0x0000002817177207 */ /* 0x000fe20006000000 */
[----:B------:R-:W-:Y:S01]  /*17c0*/  IMAD R36, R36, UR4, RZ ;  /* 0x0000000424247c24 */ /* 0x000fe2000f8e02ff */
[----:B------:R-:W-:Y:S01]  /*17d0*/  SHF.R.S32.HI R63, RZ, 0x1f, R24 ;  /* 0x0000001fff3f7819 */ /* 0x000fe20000011418 */
[----:B------:R-:W0:Y:S01]  /*17e0*/  LDC R40, c[0x0][0x238] ;  /* 0x00008e00ff287b82 */ /* 0x000e220000000800 */
[----:B------:R-:W-:Y:S01]  /*17f0*/  IADD3 R55, P2, R24, UR12, RZ ;  /* 0x0000000c18377c10 */ /* 0x000fe2000ff5e0ff */
[----:B------:R-:W-:Y:S01]  /*1800*/  IMAD R23, R23, UR4, RZ ;  /* 0x0000000417177c24 */ /* 0x000fe2000f8e02ff */
[----:B------:R-:W-:Y:S01]  /*1810*/  SHF.R.S32.HI R61, RZ, 0x1f, R22 ;  /* 0x0000001fff3d7819 */ /* 0x000fe20000011416 */
[----:B------:R-:W-:Y:S01]  /*1820*/  IMAD R37, R37, UR4, RZ ;  /* 0x0000000425257c24 */ /* 0x000fe2000f8e02ff */
[----:B------:R-:W-:Y:S01]  /*1830*/  IADD3.X R63, R63, UR13, RZ, P2, !PT ;  /* 0x0000000d3f3f7c10 */ /* 0x000fe200097fe4ff */
[----:B------:R-:W-:Y:S01]  /*1840*/  IMAD R38, R38, UR4, RZ ;  /* 0x0000000426267c24 */ /* 0x000fe2000f8e02ff */
[----:B------:R-:W-:Y:S01]  /*1850*/  IADD3 R43, P3, R22, UR12, RZ ;  /* 0x0000000c162b7c10 */ /* 0x000fe2000ff7e0ff */
[----:B------:R-:W-:Y:S01]  /*1860*/  IMAD.SHL.U32 R22, R0, 0x8, RZ ;  /* 0x0000000800167824 */ /* 0x000fe200078e00ff */
[----:B------:R-:W-:Y:S01]  /*1870*/  SHF.R.S32.HI R77, RZ, 0x1f, R33 ;  /* 0x0000001fff4d7819 */ /* 0x000fe20000011421 */
[----:B------:R-:W-:Y:S01]  /*1880*/  IMAD R39, R39, UR4, RZ ;  /* 0x0000000427277c24 */ /* 0x000fe2000f8e02ff */
[----:B------:R-:W-:Y:S01]  /*1890*/  IADD3 R64, P2, R33, UR12, RZ ;  /* 0x0000000c21407c10 */ /* 0x000fe2000ff5e0ff */
[----:B------:R-:W-:Y:S01]  /*18a0*/  USHF.R.U32.HI UR4, URZ, 0x4, UR10 ;  /* 0x000000043f047899 */ /* 0x000fe2000801160a */
[----:B------:R-:W-:-:S02]  /*18b0*/  @!P6 LOP3.LUT R41, RZ, R28, RZ, 0x33, !PT ;  /* 0x0000001cff29e212 */ /* 0x000fc400078e33ff */
[----:B------:R-:W-:Y:S02]  /*18c0*/  CS2R R28, SRZ ;  /* 0x00000000001c7805 */ /* 0x000fe4000001ff00 */
[----:B------:R-:W-:Y:S01]  /*18d0*/  IADD3.X R77, R77, UR13, RZ, P2, !PT ;  /* 0x0000000d4d4d7c10 */ /* 0x000fe200097fe4ff */
[----:B------:R-:W-:Y:S01]  /*18e0*/  USGXT.U32 UR4, UR4, 0xe ;  /* 0x0000000e0404789a */ /* 0x000fe20008000000 */
[----:B------:R-:W-:Y:S01]  /*18f0*/  SHF.R.S32.HI R65, RZ, 0x1f, R25 ;  /* 0x0000001fff417819 */ /* 0x000fe20000011419 */
[----:B------:R-:W-:Y:S01]  /*1900*/  IMAD R41, R41, UR5, RZ ;  /* 0x0000000529297c24 */ /* 0x000fe2000f8e02ff */
[----:B------:R-:W-:Y:S01]  /*1910*/  IADD3 R56, P1, R25, UR12, RZ ;  /* 0x0000000c19387c10 */ /* 0x000fe2000ff3e0ff */
[----:B------:R-:W-:Y:S01]  /*1920*/  UIADD3 UR5, UR10, 0x1000, URZ ;  /* 0x000010000a057890 */ /* 0x000fe2000fffe03f */
[----:B------:R-:W-:Y:S02]  /*1930*/  SHF.R.S32.HI R91, RZ, 0x1f, R23 ;  /* 0x0000001fff5b7819 */ /* 0x000fe40000011417 */
[----:B------:R-:W-:-:S02]  /*1940*/  CS2R R24, SRZ ;  /* 0x0000000000187805 */ /* 0x000fc4000001ff00 */
[----:B------:R-:W-:Y:S01]  /*1950*/  IADD3 R78, P2, R23, UR12, RZ ;  /* 0x0000000c174e7c10 */ /* 0x000fe2000ff5e0ff */
[----:B------:R-:W-:Y:S01]  /*1960*/  USHF.R.U32.HI UR5, URZ, 0x4, UR5 ;  /* 0x000000043f057899 */ /* 0x000fe20008011605 */
[----:B------:R-:W-:Y:S01]  /*1970*/  LOP3.LUT R23, R22, 0x30, RZ, 0xc0, !PT ;  /* 0x0000003016177812 */ /* 0x000fe200078ec0ff */
[-C--:B0-----:R-:W-:Y:S01]  /*1980*/  IMAD R105, R105, R40.reuse, RZ ;  /* 0x0000002869697224 */ /* 0x081fe200078e02ff */
[----:B------:R-:W-:Y:S01]  /*1990*/  IADD3.X R65, R65, UR13, RZ, P1, !PT ;  /* 0x0000000d41417c10 */ /* 0x000fe20008ffe4ff */
[-C--:B------:R-:W-:Y:S01]  /*19a0*/  IMAD R107, R107, R40.reuse, RZ ;  /* 0x000000286b6b7224 */ /* 0x080fe200078e02ff */
[----:B------:R-:W-:Y:S01]  /*19b0*/  SHF.R.S32.HI R79, RZ, 0x1f, R34 ;  /* 0x0000001fff4f7819 */ /* 0x000fe20000011422 */
[----:B------:R-:W-:Y:S01]  /*19c0*/  IMAD R44, R2, 0x40, R23 ;  /* 0x00000040022c7824 */ /* 0x000fe200078e0217 */
[----:B------:R-:W-:Y:S01]  /*19d0*/  IADD3 R66, P1, R34, UR12, RZ ;  /* 0x0000000c22427c10 */ /* 0x000fe2000ff3e0ff */
[-C--:B------:R-:W-:Y:S01]  /*19e0*/  IMAD R109, R109, R40.reuse, RZ ;  /* 0x000000286d6d7224 */ /* 0x080fe200078e02ff */
[----:B------:R-:W-:Y:S01]  /*19f0*/  IADD3.X R61, R61, UR13, RZ, P3, !PT ;  /* 0x0000000d3d3d7c10 */ /* 0x000fe20009ffe4ff */
[-C--:B------:R-:W-:Y:S01]  /*1a00*/  IMAD R111, R111, R40.reuse, RZ ;  /* 0x000000286f6f7224 */ /* 0x080fe200078e02ff */
[----:B------:R-:W-:Y:S01]  /*1a10*/  SHF.R.S32.HI R67, RZ, 0x1f, R26 ;  /* 0x0000001fff437819 */ /* 0x000fe2000001141a */
[-C--:B------:R-:W-:Y:S01]  /*1a20*/  IMAD R113, R113, R40.reuse, RZ ;  /* 0x0000002871717224 */ /* 0x080fe200078e02ff */
[----:B------:R-:W-:Y:S01]  /*1a30*/  IADD3 R57, P0, R26, UR12, RZ ;  /* 0x0000000c1a397c10 */ /* 0x000fe2000ff1e0ff */
        /* <DEDUP_REMOVED lines=17> */
[----:B------:R-:W-:Y:S01]  /*1b50*/  IADD3.X R79, R79, UR13, RZ, P1, !PT ;  /* 0x0000000d4f4f7c10 */ /* 0x000fe20008ffe4ff */
[-C--:B------:R-:W-:Y:S01]  /*1b60*/  IMAD R133, R133, R40.reuse, RZ ;  /* 0x0000002885857224 */ /* 0x080fe200078e02ff */
[----:B------:R-:W-:Y:S01]  /*1b70*/  IADD3 R80, P1, R41, UR8, RZ ;  /* 0x0000000829507c10 */ /* 0x000fe2000ff3e0ff */
[-C--:B------:R-:W-:Y:S01]  /*1b80*/  IMAD R135, R135, R40.reuse, RZ ;  /* 0x0000002887877224 */ /* 0x080fe200078e02ff */
[----:B------:R-:W-:Y:S01]  /*1b90*/  LOP3.LUT R44, R44, R3, RZ, 0xfc, !PT ;  /* 0x000000032c2c7212 */ /* 0x000fe200078efcff */
[-C--:B------:R-:W-:Y:S01]  /*1ba0*/  IMAD R137, R137, R40.reuse, RZ ;  /* 0x0000002889897224 */ /* 0x080fe200078e02ff */
[----:B------:R-:W-:Y:S01]  /*1bb0*/  IADD3.X R67, R67, UR13, RZ, P0, !PT ;  /* 0x0000000d43437c10 */ /* 0x000fe200087fe4ff */
        /* <DEDUP_REMOVED lines=20> */
[----:B------:R-:W-:Y:S01]  /*1d00*/  IMAD.SHL.U32 R50, R40, 0x40, RZ ;  /* 0x0000004028327824 */ /* 0x000fe200078e00ff */
[----:B------:R-:W-:Y:S01]  /*1d10*/  SHF.R.S32.HI R87, RZ, 0x1f, R38 ;  /* 0x0000001fff577819 */ /* 0x000fe20000011426 */
[-C--:B------:R-:W-:Y:S01]  /*1d20*/  IMAD R49, R98, R40.reuse, RZ ;  /* 0x0000002862317224 */ /* 0x080fe200078e02ff */
[----:B------:R-:W-:Y:S01]  /*1d30*/  IADD3 R74, P5, R38, UR12, RZ ;  /* 0x0000000c264a7c10 */ /* 0x000fe2000ffbe0ff */
[-C--:B------:R-:W-:Y:S01]  /*1d40*/  IMAD R48, R3, R40.reuse, RZ ;  /* 0x0000002803307224 */ /* 0x080fe200078e02ff */
[----:B------:R-:W-:Y:S01]  /*1d50*/  SHF.R.S32.HI R89, RZ, 0x1f, R39 ;  /* 0x0000001fff597819 */ /* 0x000fe20000011427 */
[-C--:B------:R-:W-:Y:S01]  /*1d60*/  IMAD R47, R90, R40.reuse, RZ ;  /* 0x000000285a2f7224 */ /* 0x080fe200078e02ff */
[----:B------:R-:W-:Y:S01]  /*1d70*/  IADD3 R76, P3, R39, UR12, RZ ;  /* 0x0000000c274c7c10 */ /* 0x000fe2000ff7e0ff */
[----:B------:R-:W-:Y:S01]  /*1d80*/  USGXT.U32 UR6, UR5, 0xe ;  /* 0x0000000e0506789a */ /* 0x000fe20008000000 */
[----:B------:R-:W-:Y:S01]  /*1d90*/  LEA.HI.X.SX32 R82, R41, UR9, 0x1, P1 ;  /* 0x0000000929527c11 */ /* 0x000fe200088f0eff */
[-C--:B------:R-:W-:Y:S01]  /*1da0*/  IMAD R46, R88, R40.reuse, RZ ;  /* 0x00000028582e7224 */ /* 0x080fe200078e02ff */
[----:B------:R-:W-:Y:S01]  /*1db0*/  CS2R R26, SRZ ;  /* 0x00000000001a7805 */ /* 0x000fe2000001ff00 */
[----:B------:R-:W-:Y:S01]  /*1dc0*/  IMAD R45, R86, R40, RZ ;  /* 0x00000028562d7224 */ /* 0x000fe200078e02ff */
[----:B------:R-:W-:-:S02]  /*1dd0*/  CS2R R30, SRZ ;  /* 0x00000000001e7805 */ /* 0x000fc4000001ff00 */
[----:B------:R-:W-:Y:S02]  /*1de0*/  CS2R R32, SRZ ;  /* 0x0000000000207805 */ /* 0x000fe4000001ff00 */
[----:B------:R-:W-:Y:S02]  /*1df0*/  CS2R R34, SRZ ;  /* 0x0000000000227805 */ /* 0x000fe4000001ff00 */
[----:B------:R-:W-:Y:S02]  /*1e00*/  CS2R R36, SRZ ;  /* 0x0000000000247805 */ /* 0x000fe4000001ff00 */
[----:B------:R-:W-:Y:S02]  /*1e10*/  CS2R R38, SRZ ;  /* 0x0000000000267805 */ /* 0x000fe4000001ff00 */
[C---:B------:R-:W-:Y:S01]  /*1e20*/  LOP3.LUT R41, R44.reuse, 0x10, RZ, 0x3c, !PT ;  /* 0x000000102c297812 */ /* 0x040fe200078e3cff */
[----:B------:R-:W-:Y:S01]  /*1e30*/  UMOV UR8, 0xfffffffe ;  /* 0xfffffffe00087882 */ /* 0x000fe20000000000 */
[C---:B------:R-:W-:Y:S01]  /*1e40*/  LOP3.LUT R40, R44.reuse, 0x20, RZ, 0x3c, !PT ;  /* 0x000000202c287812 */ /* 0x040fe200078e3cff */
[----:B------:R-:W-:Y:S01]  /*1e50*/  UMOV UR9, 0x7fffffdf ;  /* 0x7fffffdf00097882 */ /* 0x000fe20000000000 */
[----:B------:R-:W-:Y:S01]  /*1e60*/  LOP3.LUT R23, R44, 0x30, RZ, 0x3c, !PT ;  /* 0x000000302c177812 */ /* 0x000fe200078e3cff */
[----:B------:R-:W-:Y:S01]  /*1e70*/  UMOV UR5, URZ ;  /* 0x0000003f00057c82 */ /* 0x000fe20008000000 */
[----:B------:R-:W-:Y:S01]  /*1e80*/  IADD3.X R81, R81, UR13, RZ, P0, !PT ;  /* 0x0000000d51517c10 */ /* 0x000fe200087fe4ff */
[----:B------:R-:W-:Y:S01]  /*1e90*/  UIADD3.64 UR14, UR6, -UR8, URZ ;  /* 0x80000008060e7297 */ /* 0x000fe2000fffe03f */
[----:B------:R-:W-:-:S02]  /*1ea0*/  IADD3.X R83, R83, UR13, RZ, P4, !PT ;  /* 0x0000000d53537c10 */ /* 0x000fc4000a7fe4ff */
[----:B------:R-:W-:Y:S02]  /*1eb0*/  IADD3.X R85, R85, UR13, RZ, P6, !PT ;  /* 0x0000000d55557c10 */ /* 0x000fe4000b7fe4ff */
[----:B------:R-:W-:Y:S02]  /*1ec0*/  IADD3.X R87, R87, UR13, RZ, P5, !PT ;  /* 0x0000000d57577c10 */ /* 0x000fe4000affe4ff */
[----:B------:R-:W-:Y:S02]  /*1ed0*/  IADD3.X R89, R89, UR13, RZ, P3, !PT ;  /* 0x0000000d59597c10 */ /* 0x000fe40009ffe4ff */
[----:B------:R-:W-:Y:S01]  /*1ee0*/  IADD3.X R91, R91, UR13, RZ, P2, !PT ;  /* 0x0000000d5b5b7c10 */ /* 0x000fe200097fe4ff */
[----:B------:R-:W-:-:S12]  /*1ef0*/  UIADD3.64 UR12, UR4, -UR8, URZ ;  /* 0x80000008040c7297 */ /* 0x000fd8000fffe03f */
.L_x_2:
[C---:B------:R-:W-:Y:S02]  /*1f00*/  LOP3.LUT R92, R3.reuse, 0x2, RZ, 0xfc, !PT ;  /* 0x00000002035c7812 */ /* 0x040fe400078efcff */
[C---:B------:R-:W-:Y:S02]  /*1f10*/  ISETP.GE.AND P4, PT, R3.reuse, UR11, PT ;  /* 0x0000000b03007c0c */ /* 0x040fe4000bf86270 */
[----:B------:R-:W-:Y:S02]  /*1f20*/  ISETP.GE.AND P5, PT, R92, UR11, PT ;  /* 0x0000000b5c007c0c */ /* 0x000fe4000bfa6270 */
[----:B------:R-:W-:Y:S02]  /*1f30*/  LOP3.LUT R92, R3, 0x6, RZ, 0xfc, !PT ;  /* 0x00000006035c7812 */ /* 0x000fe400078efcff */
[----:B------:R-:W-:Y:S02]  /*1f40*/  IADD3 R96, P3, R48, R80, RZ ;  /* 0x0000005030607210 */ /* 0x000fe40007f7e0ff */
[----:B------:R-:W-:-:S02]  /*1f50*/  ISETP.GE.AND P1, PT, R92, UR11, PT ;  /* 0x0000000b5c007c0c */ /* 0x000fc4000bf26270 */
[C---:B------:R-:W-:Y:S02]  /*1f60*/  LOP3.LUT R92, R3.reuse, 0xa, RZ, 0xfc, !PT ;  /* 0x0000000a035c7812 */ /* 0x040fe400078efcff */
[----:B------:R-:W-:Y:S02]  /*1f70*/  PRMT R146, RZ, 0x7610, R146 ;  /* 0x00007610ff927816 */ /* 0x000fe40000000092 */
[----:B------:R-:W-:Y:S02]  /*1f80*/  LOP3.LUT R93, R3, 0x4, RZ, 0xfc, !PT ;  /* 0x00000004035d7812 */ /* 0x000fe400078efcff */
[----:B------:R-:W-:Y:S02]  /*1f90*/  LEA.HI.X.SX32 R97, R48, R82, 0x1, P3 ;  /* 0x0000005230617211 */ /* 0x000fe400018f0eff */
[----:B------:R-:W-:Y:S02]  /*1fa0*/  ISETP.GE.AND P3, PT, R92, UR11, PT ;  /* 0x0000000b5c007c0c */ /* 0x000fe4000bf66270 */
[----:B------:R-:W-:Y:S01]  /*1fb0*/  IADD3 R154, P6, R133, R80, RZ ;  /* 0x00000050859a7210 */ /* 0x000fe20007fde0ff */
[----:B------:R0:W2:Y:S01]  /*1fc0*/  @!P4 LDG.E.U8 R146, desc[UR16][R96.64] ;  /* 0x000000106092c981 */ /* 0x0000a2000c1e1100 */
[----:B------:R-:W-:-:S02]  /*1fd0*/  LOP3.LUT R92, R3, 0xc, RZ, 0xfc, !PT ;  /* 0x0000000c035c7812 */ /* 0x000fc400078efcff */
[----:B------:R-:W-:Y:S02]  /*1fe0*/  ISETP.GE.AND P0, PT, R93, UR11, PT ;  /* 0x0000000b5d007c0c */ /* 0x000fe4000bf06270 */
[----:B------:R-:W-:Y:S02]  /*1ff0*/  PRMT R152, RZ, 0x7610, R152 ;  /* 0x00007610ff987816 */ /* 0x000fe40000000098 */
[----:B------:R-:W-:Y:S02]  /*2000*/  LOP3.LUT R93, R3, 0x8, RZ, 0xfc, !PT ;  /* 0x00000008035d7812 */ /* 0x000fe400078efcff */
[----:B------:R-:W-:Y:S02]  /*2010*/  LEA.HI.X.SX32 R155, R133, R82, 0x1, P6 ;  /* 0x00000052859b7211 */ /* 0x000fe400030f0eff */
[----:B------:R-:W-:Y:S02]  /*2020*/  ISETP.GE.AND P4, PT, R92, UR11, PT ;  /* 0x0000000b5c007c0c */ /* 0x000fe4000bf86270 */
[----:B------:R-:W-:Y:S01]  /*2030*/  IADD3 R92, P6, R131, R80, RZ ;  /* 0x00000050835c7210 */ /* 0x000fe20007fde0ff */
[----:B------:R1:W3:Y:S01]  /*2040*/  @!P5 LDG.E.U8 R152, desc[UR16][R154.64] ;  /* 0x000000109a98d981 */ /* 0x0002e2000c1e1100 */
[----:B------:R-:W-:-:S02]  /*2050*/  LEA.HI R94, R0, 0xe, RZ, 0x1a ;  /* 0x0000000e005e7811 */ /* 0x000fc400078fd0ff */
[----:B------:R-:W-:Y:S02]  /*2060*/  ISETP.GE.AND P2, PT, R93, UR11, PT ;  /* 0x0000000b5d007c0c */ /* 0x000fe4000bf46270 */
[----:B------:R-:W-:Y:S02]  /*2070*/  PRMT R150, RZ, 0x7610, R150 ;  /* 0x00007610ff967816 */ /* 0x000fe40000000096 */
[----:B------:R-:W-:Y:S02]  /*2080*/  LEA.HI.X.SX32 R93, R131, R82, 0x1, P6 ;  /* 0x00000052835d7211 */ /* 0x000fe400030f0eff */
[----:B------:R-:W-:Y:S02]  /*2090*/  ISETP.GE.AND P5, PT, R94, UR11, PT ;  /* 0x0000000b5e007c0c */ /* 0x000fe4000bfa6270 */
[----:B------:R-:W-:Y:S01]  /*20a0*/  IADD3 R94, P6, R129, R80, RZ ;  /* 0x00000050815e7210 */ /* 0x000fe20007fde0ff */
[----:B------:R4:W5:Y:S01]  /*20b0*/  @!P0 LDG.E.U8 R150, desc[UR16][R92.64] ;  /* 0x000000105c968981 */ /* 0x000962000c1e1100 */
[----:B0-----:R-:W-:-:S02]  /*20c0*/  LOP3.LUT R96, R3, 0x10, RZ, 0xfc, !PT ;  /* 0x0000001003607812 */ /* 0x001fc400078efcff */
[----:B------:R-:W-:Y:S02]  /*20d0*/  LEA.HI.X.SX32 R95, R129, R82, 0x1, P6 ;  /* 0x00000052815f7211 */ /* 0x000fe400030f0eff */
[----:B------:R-:W-:Y:S02]  /*20e0*/  ISETP.GE.AND P0, PT, R96, UR11, PT ;  /* 0x0000000b60007c0c */ /* 0x000fe4000bf06270 */
[C---:B------:R-:W-:Y:S02]  /*20f0*/  IADD3 R96, P6, R127.reuse, R80, RZ ;  /* 0x000000507f607210 */ /* 0x040fe40007fde0ff */
[----:B------:R-:W-:Y:S02]  /*2100*/  PRMT R156, RZ, 0x7610, R156 ;  /* 0x00007610ff9c7816 */ /* 0x000fe4000000009c */
[----:B------:R-:W-:Y:S02]  /*2110*/  LEA.HI.X.SX32 R97, R127, R82, 0x1, P6 ;  /* 0x000000527f617211 */ /* 0x000fe400030f0eff */
[----:B-1----:R-:W-:-:S02]  /*2120*/  IADD3 R154, P6, R125, R80, RZ ;  /* 0x000000507d9a7210 */ /* 0x002fc40007fde0ff */
[----:B----4-:R-:W-:Y:S01]  /*2130*/  LOP3.LUT R92, R3, 0x14, RZ, 0xfc, !PT ;  /* 0x00000014035c7812 */ /* 0x010fe200078efcff */
[----:B------:R-:W4:Y:S01]  /*2140*/  @!P2 LDG.E.U8 R156, desc[UR16][R96.64] ;  /* 0x00000010609ca981 */ /* 0x000f22000c1e1100 */
[----:B------:R-:W-:Y:S02]  /*2150*/  PRMT R160, RZ, 0x7610, R160 ;  /* 0x00007610ffa07816 */ /* 0x000fe400000000a0 */
[----:B------:R-:W-:Y:S02]  /*2160*/  LEA.HI.X.SX32 R155, R125, R82, 0x1, P6 ;  /* 0x000000527d9b7211 */ /* 0x000fe400030f0eff */
[----:B------:R-:W-:Y:S02]  /*2170*/  ISETP.GE.AND P2, PT, R92, UR11, PT ;  /* 0x0000000b5c007c0c */ /* 0x000fe4000bf46270 */
[----:B------:R-:W-:Y:S01]  /*2180*/  IADD3 R92, P6, R123, R80, RZ ;  /* 0x000000507b5c7210 */ /* 0x000fe20007fde0ff */
[----:B------:R0:W4:Y:S01]  /*2190*/  @!P1 LDG.E.U8 R160, desc[UR16][R94.64] ;  /* 0x000000105ea09981 */ /* 0x000122000c1e1100 */
[----:B------:R-:W-:-:S02]  /*21a0*/  PRMT R162, RZ, 0x7610, R162 ;  /* 0x00007610ffa27816 */ /* 0x000fc400000000a2 */
[----:B------:R-:W-:Y:S02]  /*21b0*/  LEA.HI.X.SX32 R93, R123, R82, 0x1, P6 ;  /* 0x000000527b5d7211 */ /* 0x000fe400030f0eff */
[----:B------:R-:W-:-:S03]  /*21c0*/  PRMT R164, RZ, 0x7610, R164 ;  /* 0x00007610ffa47816 */ /* 0x000fc600000000a4 */
[----:B------:R1:W4:Y:S04]  /*21d0*/  @!P4 LDG.E.U8 R162, desc[UR16][R92.64] ;  /* 0x000000105ca2c981 */ /* 0x000328000c1e1100 */
[----:B------:R1:W4:Y:S01]  /*21e0*/  @!P3 LDG.E.U8 R164, desc[UR16][R154.64] ;  /* 0x000000109aa4b981 */ /* 0x000322000c1e1100 */
[C---:B0-----:R-:W-:Y:S02]  /*21f0*/  LOP3.LUT R94, R3.reuse, 0x16, RZ, 0xfc, !PT ;  /* 0x00000016035e7812 */ /* 0x041fe400078efcff */
[----:B------:R-:W-:Y:S02]  /*2200*/  LOP3.LUT R96, R3, 0x18, RZ, 0xfc, !PT ;  /* 0x0000001803607812 */ /* 0x000fe400078efcff */
[----:B------:R-:W-:Y:S02]  /*2210*/  ISETP.GE.AND P3, PT, R94, UR11, PT ;  /* 0x0000000b5e007c0c */ /* 0x000fe4000bf66270 */
[----:B------:R-:W-:-:S02]  /*2220*/  IADD3 R94, P6, R107, R80, RZ ;  /* 0x000000506b5e7210 */ /* 0x000fc40007fde0ff */
[----:B------:R-:W-:Y:S02]  /*2230*/  ISETP.GE.AND P4, PT, R96, UR11, PT ;  /* 0x0000000b60007c0c */ /* 0x000fe4000bf86270 */
[----:B------:R-:W-:Y:S02]  /*2240*/  LEA.HI.X.SX32 R95, R107, R82, 0x1, P6 ;  /* 0x000000526b5f7211 */ /* 0x000fe400030f0eff */
[----:B------:R-:W-:Y:S02]  /*2250*/  IADD3 R96, P6, R121, R80, RZ ;  /* 0x0000005079607210 */ /* 0x000fe40007fde0ff */
[----:B------:R-:W-:Y:S02]  /*2260*/  LOP3.LUT R102, R3, 0x12, RZ, 0xfc, !PT ;  /* 0x0000001203667812 */ /* 0x000fe400078efcff */
[----:B------:R-:W-:Y:S02]  /*2270*/  PRMT R158, RZ, 0x7610, R158 ;  /* 0x00007610ff9e7816 */ /* 0x000fe4000000009e */
[----:B------:R-:W-:-:S02]  /*2280*/  LEA.HI.X.SX32 R97, R121, R82, 0x1, P6 ;  /* 0x0000005279617211 */ /* 0x000fc400030f0eff */
[----:B-1----:R-:W-:Y:S02]  /*2290*/  IADD3 R92, P6, R119, R80, RZ ;  /* 0x00000050775c7210 */ /* 0x002fe40007fde0ff */
[----:B------:R-:W-:Y:S01]  /*22a0*/  ISETP.GE.AND P1, PT, R102, UR11, PT ;  /* 0x0000000b66007c0c */ /* 0x000fe2000bf26270 */
[----:B------:R0:W4:Y:S01]  /*22b0*/  @!P5 LDG.E.U8 R158, desc[UR16][R94.64] ;  /* 0x000000105e9ed981 */ /* 0x000122000c1e1100 */
[----:B------:R-:W-:Y:S02]  /*22c0*/  LOP3.LUT R102, R3, 0x1a, RZ, 0xfc, !PT ;  /* 0x0000001a03667812 */ /* 0x000fe400078efcff */
[----:B------:R-:W-:Y:S02]  /*22d0*/  PRMT R154, RZ, 0x7610, R154 ;  /* 0x00007610ff9a7816 */ /* 0x000fe4000000009a */
[----:B------:R-:W-:Y:S02]  /*22e0*/  LEA.HI.X.SX32 R93, R119, R82, 0x1, P6 ;  /* 0x00000052775d7211 */ /* 0x000fe400030f0eff */
[----:B------:R-:W-:-:S02]  /*22f0*/  ISETP.GE.AND P5, PT, R102, UR11, PT ;  /* 0x0000000b66007c0c */ /* 0x000fc4000bfa6270 */
[----:B------:R-:W-:Y:S01]  /*2300*/  LOP3.LUT R104, R3, 0x1c, RZ, 0xfc, !PT ;  /* 0x0000001c03687812 */ /* 0x000fe200078efcff */
[----:B------:R1:W4:Y:S01]  /*2310*/  @!P0 LDG.E.U8 R154, desc[UR16][R96.64] ;  /* 0x00000010609a8981 */ /* 0x000322000c1e1100 */
[C---:B0-----:R-:W-:Y:S02]  /*2320*/  IADD3 R94, P6, R117.reuse, R80, RZ ;  /* 0x00000050755e7210 */ /* 0x041fe40007fde0ff */
[----:B------:R-:W-:Y:S02]  /*2330*/  PRMT R102, RZ, 0x7610, R102 ;  /* 0x00007610ff667816 */ /* 0x000fe40000000066 */
[----:B------:R-:W-:Y:S02]  /*2340*/  LEA.HI.X.SX32 R95, R117, R82, 0x1, P6 ;  /* 0x00000052755f7211 */ /* 0x000fe400030f0eff */
[----:B------:R-:W-:Y:S02]  /*2350*/  ISETP.GE.AND P0, PT, R104, UR11, PT ;  /* 0x0000000b68007c0c */ /* 0x000fe4000bf06270 */
[----:B------:R-:W-:Y:S01]  /*2360*/  LEA.HI R106, R0, 0x1e, RZ, 0x1a ;  /* 0x0000001e006a7811 */ /* 0x000fe200078fd0ff */
[----:B------:R0:W4:Y:S01]  /*2370*/  @!P1 LDG.E.U8 R102, desc[UR16][R92.64] ;  /* 0x000000105c669981 */ /* 0x000122000c1e1100 */
[----:B-1----:R-:W-:-:S02]  /*2380*/  IADD3 R96, P6, R115, R80, RZ ;  /* 0x0000005073607210 */ /* 0x002fc40007fde0ff */
[----:B------:R-:W-:Y:S02]  /*2390*/  PRMT R104, RZ, 0x7610, R104 ;  /* 0x00007610ff687816 */ /* 0x000fe40000000068 */
[----:B------:R-:W-:Y:S02]  /*23a0*/  LEA.HI.X.SX32 R97, R115, R82, 0x1, P6 ;  /* 0x0000005273617211 */ /* 0x000fe400030f0eff */
[----:B------:R-:W-:Y:S02]  /*23b0*/  ISETP.GE.AND P1, PT, R106, UR11, PT ;  /* 0x0000000b6a007c0c */ /* 0x000fe4000bf26270 */
[----:B------:R-:W-:Y:S01]  /*23c0*/  LOP3.LUT R108, R3, 0x20, RZ, 0xfc, !PT ;  /* 0x00000020036c7812 */ /* 0x000fe200078efcff */
[----:B------:R1:W4:Y:S01]  /*23d0*/  @!P2 LDG.E.U8 R104, desc[UR16][R94.64] ;  /* 0x000000105e68a981 */ /* 0x000322000c1e1100 */
[----:B0-----:R-:W-:Y:S02]  /*23e0*/  IADD3 R92, P6, R113, R80, RZ ;  /* 0x00000050715c7210 */ /* 0x001fe40007fde0ff */
[----:B------:R-:W-:-:S02]  /*23f0*/  PRMT R106, RZ, 0x7610, R106 ;  /* 0x00007610ff6a7816 */ /* 0x000fc4000000006a */
[----:B------:R-:W-:Y:S02]  /*2400*/  LEA.HI.X.SX32 R93, R113, R82, 0x1, P6 ;  /* 0x00000052715d7211 */ /* 0x000fe400030f0eff */
[----:B------:R-:W-:Y:S02]  /*2410*/  ISETP.GE.AND P2, PT, R108, UR11, PT ;  /* 0x0000000b6c007c0c */ /* 0x000fe4000bf46270 */
[----:B------:R-:W-:Y:S01]  /*2420*/  LOP3.LUT R110, R3, 0x22, RZ, 0xfc, !PT ;  /* 0x00000022036e7812 */ /* 0x000fe200078efcff */
[----:B------:R0:W4:Y:S01]  /*2430*/  @!P3 LDG.E.U8 R106, desc[UR16][R96.64] ;  /* 0x00000010606ab981 */ /* 0x000122000c1e1100 */
[C---:B-1----:R-:W-:Y:S02]  /*2440*/  IADD3 R94, P6, R111.reuse, R80, RZ ;  /* 0x000000506f5e7210 */ /* 0x042fe40007fde0ff */
[----:B------:R-:W-:Y:S02]  /*2450*/  PRMT R108, RZ, 0x7610, R108 ;  /* 0x00007610ff6c7816 */ /* 0x000fe4000000006c */
[----:B------:R-:W-:-:S02]  /*2460*/  LEA.HI.X.SX32 R95, R111, R82, 0x1, P6 ;  /* 0x000000526f5f7211 */ /* 0x000fc400030f0eff */
[----:B------:R-:W-:Y:S02]  /*2470*/  ISETP.GE.AND P3, PT, R110, UR11, PT ;  /* 0x0000000b6e007c0c */ /* 0x000fe4000bf66270 */
[----:B------:R-:W-:Y:S01]  /*2480*/  LOP3.LUT R112, R3, 0x24, RZ, 0xfc, !PT ;  /* 0x0000002403707812 */ /* 0x000fe200078efcff */
[----:B------:R1:W4:Y:S01]  /*2490*/  @!P4 LDG.E.U8 R108, desc[UR16][R92.64] ;  /* 0x000000105c6cc981 */ /* 0x000322000c1e1100 */
[C---:B0-----:R-:W-:Y:S02]  /*24a0*/  IADD3 R96, P6, R109.reuse, R80, RZ ;  /* 0x000000506d607210 */ /* 0x041fe40007fde0ff */
[----:B------:R-:W-:Y:S02]  /*24b0*/  PRMT R110, RZ, 0x7610, R110 ;  /* 0x00007610ff6e7816 */ /* 0x000fe4000000006e */
[----:B------:R-:W-:Y:S02]  /*24c0*/  LEA.HI.X.SX32 R97, R109, R82, 0x1, P6 ;  /* 0x000000526d617211 */ /* 0x000fe400030f0eff */
[----:B------:R-:W-:-:S02]  /*24d0*/  ISETP.GE.AND P4, PT, R112, UR11, PT ;  /* 0x0000000b70007c0c */ /* 0x000fc4000bf86270 */
[----:B------:R-:W-:Y:S01]  /*24e0*/  LOP3.LUT R114, R3, 0x26, RZ, 0xfc, !PT ;  /* 0x0000002603727812 */ /* 0x000fe200078efcff */
[----:B------:R0:W4:Y:S01]  /*24f0*/  @!P5 LDG.E.U8 R110, desc[UR16][R94.64] ;  /* 0x000000105e6ed981 */ /* 0x000122000c1e1100 */
[C---:B-1----:R-:W-:Y:S02]  /*2500*/  IADD3 R92, P6, R105.reuse, R80, RZ ;  /* 0x00000050695c7210 */ /* 0x042fe40007fde0ff */
[----:B------:R-:W-:Y:S02]  /*2510*/  PRMT R112, RZ, 0x7610, R112 ;  /* 0x00007610ff707816 */ /* 0x000fe40000000070 */
[----:B------:R-:W-:Y:S02]  /*2520*/  LEA.HI.X.SX32 R93, R105, R82, 0x1, P6 ;  /* 0x00000052695d7211 */ /* 0x000fe400030f0eff */
[----:B------:R-:W-:Y:S02]  /*2530*/  ISETP.GE.AND P5, PT, R114, UR11, PT ;  /* 0x0000000b72007c0c */ /* 0x000fe4000bfa6270 */
[----:B------:R1:W4:Y:S01]  /*2540*/  @!P0 LDG.E.U8 R112, desc[UR16][R96.64] ;  /* 0x0000001060708981 */ /* 0x000322000c1e1100 */
[----:B0-----:R-:W-:-:S02]  /*2550*/  IADD3 R94, P6, R51, R80, RZ ;  /* 0x00000050335e7210 */ /* 0x001fc40007fde0ff */
[----:B------:R-:W-:Y:S02]  /*2560*/  PRMT R114, RZ, 0x7610, R114 ;  /* 0x00007610ff727816 */ /* 0x000fe40000000072 */
[----:B------:R-:W-:Y:S02]  /*2570*/  LEA.HI.X.SX32 R95, R51, R82, 0x1, P6 ;  /* 0x00000052335f7211 */ /* 0x000fe400030f0eff */
[----:B------:R-:W-:Y:S02]  /*2580*/  LOP3.LUT R116, R3, 0x28, RZ, 0xfc, !PT ;  /* 0x0000002803747812 */ /* 0x000fe400078efcff */
[----:B------:R-:W-:Y:S01]  /*2590*/  PRMT R151, RZ, 0x7610, R151 ;  /* 0x00007610ff977816 */ /* 0x000fe20000000097 */
[----:B------:R0:W4:Y:S01]  /*25a0*/  @!P1 LDG.E.U8 R114, desc[UR16][R92.64] ;  /* 0x000000105c729981 */ /* 0x000122000c1e1100 */
[----:B-1----:R-:W-:Y:S02]  /*25b0*/  IADD3 R96, P6, R52, R80, RZ ;  /* 0x0000005034607210 */ /* 0x002fe40007fde0ff */
[----:B------:R-:W-:-:S02]  /*25c0*/  ISETP.GE.AND P0, PT, R116, UR11, PT ;  /* 0x0000000b74007c0c */ /* 0x000fc4000bf06270 */
[----:B------:R-:W-:Y:S01]  /*25d0*/  LEA.HI.X.SX32 R97, R52, R82, 0x1, P6 ;  /* 0x0000005234617211 */ /* 0x000fe200030f0eff */
[----:B------:R1:W4:Y:S01]  /*25e0*/  @!P2 LDG.E.U8 R151, desc[UR16][R94.64] ;  /* 0x000000105e97a981 */ /* 0x000322000c1e1100 */
[----:B------:R-:W-:Y:S02]  /*25f0*/  LOP3.LUT R116, R3, 0x2a, RZ, 0xfc, !PT ;  /* 0x0000002a03747812 */ /* 0x000fe400078efcff */
[C---:B0-----:R-:W-:Y:S02]  /*2600*/  IADD3 R92, P6, R53.reuse, R80, RZ ;  /* 0x00000050355c7210 */ /* 0x041fe40007fde0ff */
[----:B------:R-:W-:Y:S02]  /*2610*/  PRMT R153, RZ, 0x7610, R153 ;  /* 0x00007610ff997816 */ /* 0x000fe40000000099 */
[----:B------:R-:W-:Y:S02]  /*2620*/  LEA.HI.X.SX32 R93, R53, R82, 0x1, P6 ;  /* 0x00000052355d7211 */ /* 0x000fe400030f0eff */
[----:B-1----:R-:W-:-:S02]  /*2630*/  IADD3 R94, P6, R54, R80, RZ ;  /* 0x00000050365e7210 */ /* 0x002fc40007fde0ff */
[----:B------:R-:W-:Y:S01]  /*2640*/  ISETP.GE.AND P1, PT, R116, UR11, PT ;  /* 0x0000000b74007c0c */ /* 0x000fe2000bf26270 */
[----:B------:R0:W4:Y:S01]  /*2650*/  @!P3 LDG.E.U8 R153, desc[UR16][R96.64] ;  /* 0x000000106099b981 */ /* 0x000122000c1e1100 */
[----:B------:R-:W-:Y:S02]  /*2660*/  LOP3.LUT R116, R3, 0x2c, RZ, 0xfc, !PT ;  /* 0x0000002c03747812 */ /* 0x000fe400078efcff */
[----:B------:R-:W-:Y:S02]  /*2670*/  PRMT R155, RZ, 0x7610, R155 ;  /* 0x00007610ff9b7816 */ /* 0x000fe4000000009b */
[----:B------:R-:W-:Y:S02]  /*2680*/  LEA.HI.X.SX32 R95, R54, R82, 0x1, P6 ;  /* 0x00000052365f7211 */ /* 0x000fe400030f0eff */
[----:B------:R-:W-:Y:S02]  /*2690*/  ISETP.GE.AND P2, PT, R116, UR11, PT ;  /* 0x0000000b74007c0c */ /* 0x000fe4000bf46270 */
[----:B------:R1:W4:Y:S01]  /*26a0*/  @!P4 LDG.E.U8 R155, desc[UR16][R92.64] ;  /* 0x000000105c9bc981 */ /* 0x000322000c1e1100 */
[----:B0-----:R-:W-:-:S02]  /*26b0*/  IADD3 R96, P6, R149, R80, RZ ;  /* 0x0000005095607210 */ /* 0x001fc40007fde0ff */
[----:B------:R-:W-:Y:S02]  /*26c0*/  LEA.HI R116, R0, 0x2e, RZ, 0x1a ;  /* 0x0000002e00747811 */ /* 0x000fe400078fd0ff */
[----:B------:R-:W-:Y:S02]  /*26d0*/  PRMT R157, RZ, 0x7610, R157 ;  /* 0x00007610ff9d7816 */ /* 0x000fe4000000009d */
[----:B------:R-:W-:Y:S02]  /*26e0*/  LEA.HI.X.SX32 R97, R149, R82, 0x1, P6 ;  /* 0x0000005295617211 */ /* 0x000fe400030f0eff */
[----:B------:R-:W-:Y:S02]  /*26f0*/  ISETP.GE.AND P3, PT, R116, UR11, PT ;  /* 0x0000000b74007c0c */ /* 0x000fe4000bf66270 */
[----:B-1----:R-:W-:Y:S01]  /*2700*/  IADD3 R92, P6, R147, R80, RZ ;  /* 0x00000050935c7210 */ /* 0x002fe20007fde0ff */
[----:B------:R0:W4:Y:S01]  /*2710*/  @!P5 LDG.E.U8 R157, desc[UR16][R94.64] ;  /* 0x000000105e9dd981 */ /* 0x000122000c1e1100 */
[----:B------:R-:W-:-:S02]  /*2720*/  LOP3.LUT R116, R3, 0x30, RZ, 0xfc, !PT ;  /* 0x0000003003747812 */ /* 0x000fc400078efcff */
[----:B------:R-:W-:Y:S02]  /*2730*/  PRMT R161, RZ, 0x7610, R161 ;  /* 0x00007610ffa17816 */ /* 0x000fe400000000a1 */
[----:B------:R-:W-:Y:S02]  /*2740*/  LEA.HI.X.SX32 R93, R147, R82, 0x1, P6 ;  /* 0x00000052935d7211 */ /* 0x000fe400030f0eff */
[----:B------:R-:W-:Y:S02]  /*2750*/  ISETP.GE.AND P4, PT, R116, UR11, PT ;  /* 0x0000000b74007c0c */ /* 0x000fe4000bf86270 */
[----:B------:R-:W-:Y:S01]  /*2760*/  LOP3.LUT R116, R3, 0x32, RZ, 0xfc, !PT ;  /* 0x0000003203747812 */ /* 0x000fe200078efcff */
[----:B------:R1:W4:Y:S01]  /*2770*/  @!P1 LDG.E.U8 R161, desc[UR16][R92.64] ;  /* 0x000000105ca19981 */ /* 0x000322000c1e1100 */
[----:B0-----:R-:W-:Y:S02]  /*2780*/  IADD3 R94, P6, R145, R80, RZ ;  /* 0x00000050915e7210 */ /* 0x001fe40007fde0ff */
[----:B------:R-:W-:-:S02]  /*2790*/  PRMT R159, RZ, 0x7610, R159 ;  /* 0x00007610ff9f7816 */ /* 0x000fc4000000009f */
[----:B------:R-:W-:Y:S02]  /*27a0*/  PRMT R163, RZ, 0x7610, R163 ;  /* 0x00007610ffa37816 */ /* 0x000fe400000000a3 */
[----:B------:R-:W-:Y:S02]  /*27b0*/  LEA.HI.X.SX32 R95, R145, R82, 0x1, P6 ;  /* 0x00000052915f7211 */ /* 0x000fe400030f0eff */
[----:B------:R-:W-:Y:S01]  /*27c0*/  ISETP.GE.AND P5, PT, R116, UR11, PT ;  /* 0x0000000b74007c0c */ /* 0x000fe2000bfa6270 */
[----:B------:R-:W4:Y:S01]  /*27d0*/  @!P0 LDG.E.U8 R159, desc[UR16][R96.64] ;  /* 0x00000010609f8981 */ /* 0x000f22000c1e1100 */
[----:B-1----:R-:W-:Y:S02]  /*27e0*/  IADD3 R92, P1, R135, R80, RZ ;  /* 0x00000050875c7210 */ /* 0x002fe40007f3e0ff */
[----:B------:R-:W-:Y:S01]  /*27f0*/  LOP3.LUT R116, R3, 0x34, RZ, 0xfc, !PT ;  /* 0x0000003403747812 */ /* 0x000fe200078efcff */
[----:B------:R0:W4:Y:S01]  /*2800*/  @!P2 LDG.E.U8 R163, desc[UR16][R94.64] ;  /* 0x000000105ea3a981 */ /* 0x000122000c1e1100 */
[----:B------:R-:W-:-:S02]  /*2810*/  PRMT R165, RZ, 0x7610, R165 ;  /* 0x00007610ffa57816 */ /* 0x000fc400000000a5 */
[----:B------:R-:W-:Y:S02]  /*2820*/  LEA.HI.X.SX32 R93, R135, R82, 0x1, P1 ;  /* 0x00000052875d7211 */ /* 0x000fe400008f0eff */
[----:B------:R-:W-:Y:S02]  /*2830*/  ISETP.GE.AND P0, PT, R116, UR11, PT ;  /* 0x0000000b74007c0c */ /* 0x000fe4000bf06270 */
[----:B------:R-:W-:Y:S01]  /*2840*/  LOP3.LUT R120, R3, 0x36, RZ, 0xfc, !PT ;  /* 0x0000003603787812 */ /* 0x000fe200078efcff */
[----:B------:R1:W4:Y:S01]  /*2850*/  @!P3 LDG.E.U8 R165, desc[UR16][R92.64] ;  /* 0x000000105ca5b981 */ /* 0x000322000c1e1100 */
[-C--:B0-----:R-:W-:Y:S02]  /*2860*/  IADD3 R94, P2, R141, R80.reuse, RZ ;  /* 0x000000508d5e7210 */ /* 0x081fe40007f5e0ff */
[----:B------:R-:W-:Y:S02]  /*2870*/  PRMT R118, RZ, 0x7610, R118 ;  /* 0x00007610ff767816 */ /* 0x000fe40000000076 */
[----:B------:R-:W-:-:S02]  /*2880*/  IADD3 R96, P6, R143, R80, RZ ;  /* 0x000000508f607210 */ /* 0x000fc40007fde0ff */
[----:B------:R-:W-:Y:S02]  /*2890*/  LEA.HI.X.SX32 R95, R141, R82, 0x1, P2 ;  /* 0x000000528d5f7211 */ /* 0x000fe400010f0eff */
[----:B-1----:R-:W-:Y:S02]  /*28a0*/  IADD3 R92, P1, R139, R80, RZ ;  /* 0x000000508b5c7210 */ /* 0x002fe40007f3e0ff */
[----:B------:R-:W-:Y:S01]  /*28b0*/  ISETP.GE.AND P2, PT, R120, UR11, PT ;  /* 0x0000000b78007c0c */ /* 0x000fe2000bf46270 */
[----:B------:R0:W4:Y:S01]  /*28c0*/  @!P5 LDG.E.U8 R118, desc[UR16][R94.64] ;  /* 0x000000105e76d981 */ /* 0x000122000c1e1100 */
[----:B------:R-:W-:Y:S02]  /*28d0*/  PRMT R116, RZ, 0x7610, R116 ;  /* 0x00007610ff747816 */ /* 0x000fe40000000074 */
[----:B------:R-:W-:Y:S02]  /*28e0*/  PRMT R120, RZ, 0x7610, R120 ;  /* 0x00007610ff787816 */ /* 0x000fe40000000078 */
[----:B------:R-:W-:-:S02]  /*28f0*/  LEA.HI.X.SX32 R97, R143, R82, 0x1, P6 ;  /* 0x000000528f617211 */ /* 0x000fc400030f0eff */
[----:B------:R-:W-:Y:S02]  /*2900*/  LEA.HI.X.SX32 R93, R139, R82, 0x1, P1 ;  /* 0x000000528b5d7211 */ /* 0x000fe400008f0eff */
[C---:B0-----:R-:W-:Y:S01]  /*2910*/  IADD3 R94, P1, R137.reuse, R80, RZ ;  /* 0x00000050895e7210 */ /* 0x041fe20007f3e0ff */
[----:B------:R0:W4:Y:S03]  /*2920*/  @!P4 LDG.E.U8 R116, desc[UR16][R96.64] ;  /* 0x000000106074c981 */ /* 0x000126000c1e1100 */
[----:B------:R-:W-:Y:S01]  /*2930*/  LEA.HI.X.SX32 R95, R137, R82, 0x1, P1 ;  /* 0x00000052895f7211 */ /* 0x000fe200008f0eff */
[----:B------:R1:W4:Y:S01]  /*2940*/  @!P0 LDG.E.U8 R120, desc[UR16][R92.64] ;  /* 0x000000105c788981 */ /* 0x000322000c1e1100 */
[----:B------:R-:W-:Y:S02]  /*2950*/  ISETP.GE.AND P1, PT, R88, UR11, PT ;  /* 0x0000000b58007c0c */ /* 0x000fe4000bf26270 */
[----:B0-----:R-:W-:-:S04]  /*2960*/  IADD3 R96, P0, R45, R80, RZ ;  /* 0x000000502d607210 */ /* 0x001fc80007f1e0ff */
[----:B------:R-:W-:Y:S02]  /*2970*/  LEA.HI.X.SX32 R97, R45, R82, 0x1, P0 ;  /* 0x000000522d617211 */ /* 0x000fe400000f0eff */
[C---:B-1----:R-:W-:Y:S02]  /*2980*/  IADD3 R92, P0, R46.reuse, R80, RZ ;  /* 0x000000502e5c7210 */ /* 0x042fe40007f1e0ff */
[----:B------:R-:W-:Y:S02]  /*2990*/  PRMT R126, RZ, 0x7610, R126 ;  /* 0x00007610ff7e7816 */ /* 0x000fe4000000007e */
[----:B------:R-:W-:Y:S02]  /*29a0*/  LEA.HI.X.SX32 R93, R46, R82, 0x1, P0 ;  /* 0x000000522e5d7211 */ /* 0x000fe400000f0eff */
[----:B------:R-:W-:-:S03]  /*29b0*/  PRMT R122, RZ, 0x7610, R122 ;  /* 0x00007610ff7a7816 */ /* 0x000fc6000000007a */
[----:B------:R-:W4:Y:S01]  /*29c0*/  @!P1 LDG.E.U8 R126, desc[UR16][R92.64] ;  /* 0x000000105c7e9981 */ /* 0x000f22000c1e1100 */
[----:B------:R-:W-:Y:S02]  /*29d0*/  ISETP.GE.AND P1, PT, R90, UR11, PT ;  /* 0x0000000b5a007c0c */ /* 0x000fe4000bf26270 */
[----:B------:R-:W-:Y:S01]  /*29e0*/  ISETP.GE.AND P3, PT, R86, UR11, PT ;  /* 0x0000000b56007c0c */ /* 0x000fe2000bf66270 */
[----:B------:R0:W4:Y:S01]  /*29f0*/  @!P2 LDG.E.U8 R122, desc[UR16][R94.64] ;  /* 0x000000105e7aa981 */ /* 0x000122000c1e1100 */
[----:B------:R-:W-:Y:S02]  /*2a00*/  PRMT R128, RZ, 0x7610, R128 ;  /* 0x00007610ff807816 */ /* 0x000fe40000000080 */
[----:B------:R-:W-:Y:S02]  /*2a10*/  PRMT R124, RZ, 0x7610, R124 ;  /* 0x00007610ff7c7816 */ /* 0x000fe4000000007c */
[----:B0-----:R-:W-:-:S07]  /*2a20*/  IADD3 R94, P0, R47, R80, RZ ;  /* 0x000000502f5e7210 */ /* 0x001fce0007f1e0ff */
[----:B------:R0:W4:Y:S01]  /*2a30*/  @!P3 LDG.E.U8 R124, desc[UR16][R96.64] ;  /* 0x00000010607cb981 */ /* 0x000122000c1e1100 */
[----:B------:R-:W-:-:S05]  /*2a40*/  LEA.HI.X.SX32 R95, R47, R82, 0x1, P0 ;  /* 0x000000522f5f7211 */ /* 0x000fca00000f0eff */
[----:B------:R1:W4:Y:S01]  /*2a50*/  @!P1 LDG.E.U8 R128, desc[UR16][R94.64] ;  /* 0x000000105e809981 */ /* 0x000322000c1e1100 */
[----:B------:R-:W-:Y:S02]  /*2a60*/  ISETP.GE.AND P1, PT, R98, UR11, PT ;  /* 0x0000000b62007c0c */ /* 0x000fe4000bf26270 */
[C---:B0-----:R-:W-:Y:S02]  /*2a70*/  IADD3 R96, P0, R49.reuse, R80, RZ ;  /* 0x0000005031607210 */ /* 0x041fe40007f1e0ff */
[----:B------:R-:W-:Y:S02]  /*2a80*/  PRMT R130, RZ, 0x7610, R130 ;  /* 0x00007610ff827816 */ /* 0x000fe40000000082 */
[----:B------:R-:W-:-:S07]  /*2a90*/  LEA.HI.X.SX32 R97, R49, R82, 0x1, P0 ;  /* 0x0000005231617211 */ /* 0x000fce00000f0eff */
[----:B------:R0:W4:Y:S01]  /*2aa0*/  @!P1 LDG.E.U8 R130, desc[UR16][R96.64] ;  /* 0x0000001060829981 */ /* 0x000122000c1e1100 */
[----:B------:R-:W-:Y:S01]  /*2ab0*/  BAR.SYNC.DEFER_BLOCKING 0x0 ;  /* 0x0000000000007b1d */ /* 0x000fe20000010000 */
[----:B------:R-:W-:Y:S02]  /*2ac0*/  IADD3 R92, P1, R103, R55, RZ ;  /* 0x00000037675c7210 */ /* 0x000fe40007f3e0ff */
[----:B------:R-:W-:-:S03]  /*2ad0*/  ISETP.GE.AND P0, PT, R2, UR11, PT ;  /* 0x0000000b02007c0c */ /* 0x000fc6000bf06270 */
[----:B------:R-:W-:Y:S01]  /*2ae0*/  IMAD.X R93, R42, 0x1, R63, P1 ;  /* 0x000000012a5d7824 */ /* 0x000fe200008e063f */
[----:B-1----:R-:W-:Y:S02]  /*2af0*/  IADD3 R94, P1, R103, R56, RZ ;  /* 0x00000038675e7210 */ /* 0x002fe40007f3e0ff */
[----:B------:R-:W-:-:S03]  /*2b00*/  PRMT R132, RZ, 0x7610, R132 ;  /* 0x00007610ff847816 */ /* 0x000fc60000000084 */
[----:B------:R-:W-:Y:S01]  /*2b10*/  IMAD.X R95, R42, 0x1, R65, P1 ;  /* 0x000000012a5f7824 */ /* 0x000fe200008e0641 */
[----:B0-----:R-:W-:-:S05]  /*2b20*/  IADD3 R96, P1, R103, R57, RZ ;  /* 0x0000003967607210 */ /* 0x001fca0007f3e0ff */
[----:B------:R-:W-:Y:S01]  /*2b30*/  IMAD.X R97, R42, 0x1, R67, P1 ;  /* 0x000000012a617824 */ /* 0x000fe200008e0643 */
[----:B------:R-:W-:Y:S01]  /*2b40*/  PRMT R138, RZ, 0x7610, R138 ;  /* 0x00007610ff8a7816 */ /* 0x000fe2000000008a */
[----:B------:R0:W4:Y:S02]  /*2b50*/  @!P0 LDG.E.U8 R132, desc[UR16][R92.64] ;  /* 0x000000105c848981 */ /* 0x000124000c1e1100 */
[----:B0-----:R-:W-:-:S05]  /*2b60*/  IADD3 R92, P1, R103, R58, RZ ;  /* 0x0000003a675c7210 */ /* 0x001fca0007f3e0ff */
[----:B------:R-:W-:Y:S01]  /*2b70*/  IMAD.X R93, R42, 0x1, R69, P1 ;  /* 0x000000012a5d7824 */ /* 0x000fe200008e0645 */
[----:B------:R-:W-:-:S04]  /*2b80*/  PRMT R134, RZ, 0x7610, R134 ;  /* 0x00007610ff867816 */ /* 0x000fc80000000086 */
[----:B------:R0:W4:Y:S01]  /*2b90*/  @!P0 LDG.E.U8 R138, desc[UR16][R92.64] ;  /* 0x000000105c8a8981 */ /* 0x000122000c1e1100 */
[----:B------:R-:W-:-:S03]  /*2ba0*/  PRMT R136, RZ, 0x7610, R136 ;  /* 0x00007610ff887816 */ /* 0x000fc60000000088 */
[----:B------:R1:W4:Y:S01]  /*2bb0*/  @!P0 LDG.E.U8 R134, desc[UR16][R94.64] ;  /* 0x000000105e868981 */ /* 0x000322000c1e1100 */
[----:B------:R-:W-:-:S03]  /*2bc0*/  PRMT R140, RZ, 0x7610, R140 ;  /* 0x00007610ff8c7816 */ /* 0x000fc6000000008c */
[----:B------:R2:W4:Y:S01]  /*2bd0*/  @!P0 LDG.E.U8 R136, desc[UR16][R96.64] ;  /* 0x0000001060888981 */ /* 0x000522000c1e1100 */
[----:B0-----:R-:W-:-:S05]  /*2be0*/  IADD3 R92, P1, R103, R59, RZ ;  /* 0x0000003b675c7210 */ /* 0x001fca0007f3e0ff */
[C---:B------:R-:W-:Y:S01]  /*2bf0*/  IMAD.X R93, R42.reuse, 0x1, R71, P1 ;  /* 0x000000012a5d7824 */ /* 0x040fe200008e0647 */
[C---:B-1----:R-:W-:Y:S02]  /*2c00*/  IADD3 R94, P1, R103.reuse, R60, RZ ;  /* 0x0000003c675e7210 */ /* 0x042fe40007f3e0ff */
[----:B------:R-:W-:Y:S02]  /*2c10*/  PRMT R142, RZ, 0x7610, R142 ;  /* 0x00007610ff8e7816 */ /* 0x000fe4000000008e */
[----:B------:R0:W4:Y:S01]  /*2c20*/  @!P0 LDG.E.U8 R140, desc[UR16][R92.64] ;  /* 0x000000105c8c8981 */ /* 0x000122000c1e1100 */
[C---:B------:R-:W-:Y:S01]  /*2c30*/  IMAD.X R95, R42.reuse, 0x1, R73, P1 ;  /* 0x000000012a5f7824 */ /* 0x040fe200008e0649 */
[C---:B--2---:R-:W-:Y:S02]  /*2c40*/  IADD3 R96, P1, R103.reuse, R62, RZ ;  /* 0x0000003e67607210 */ /* 0x044fe40007f3e0ff */
[----:B------:R-:W-:Y:S02]  /*2c50*/  PRMT R144, RZ, 0x7610, R144 ;  /* 0x00007610ff907816 */ /* 0x000fe40000000090 */
[----:B------:R1:W2:Y:S01]  /*2c60*/  @!P0 LDG.E.U8 R142, desc[UR16][R94.64] ;  /* 0x000000105e8e8981 */ /* 0x0002a2000c1e1100 */
[----:B------:R-:W-:Y:S01]  /*2c70*/  IMAD.X R97, R42, 0x1, R75, P1 ;  /* 0x000000012a617824 */ /* 0x000fe200008e064b */
[----:B0-----:R-:W-:-:S02]  /*2c80*/  IADD3 R92, P1, R103, R64, RZ ;  /* 0x00000040675c7210 */ /* 0x001fc40007f3e0ff */
[----:B------:R0:W-:Y:S03]  /*2c90*/  STS.U8 [R44+UR10], R146 ;  /* 0x000000922c007988 */ /* 0x0001e6000800000a */
[----:B------:R-:W-:Y:S01]  /*2ca0*/  IMAD.X R93, R42, 0x1, R77, P1 ;  /* 0x000000012a5d7824 */ /* 0x000fe200008e064d */
[----:B-1----:R-:W-:Y:S01]  /*2cb0*/  IADD3 R94, P1, R103, R66, RZ ;  /* 0x00000042675e7210 */ /* 0x002fe20007f3e0ff */
[----:B------:R1:W2:Y:S01]  /*2cc0*/  @!P0 LDG.E.U8 R144, desc[UR16][R96.64] ;  /* 0x0000001060908981 */ /* 0x0002a2000c1e1100 */
[----:B0-----:R-:W-:-:S03]  /*2cd0*/  PRMT R146, RZ, 0x7610, R146 ;  /* 0x00007610ff927816 */ /* 0x001fc60000000092 */
[C---:B------:R-:W-:Y:S01]  /*2ce0*/  IMAD.X R95, R42.reuse, 0x1, R79, P1 ;  /* 0x000000012a5f7824 */ /* 0x040fe200008e064f */
[C---:B-1----:R-:W-:Y:S02]  /*2cf0*/  IADD3 R96, P1, R103.reuse, R68, RZ ;  /* 0x0000004467607210 */ /* 0x042fe40007f3e0ff */
[----:B------:R0:W2:Y:S01]  /*2d00*/  @!P0 LDG.E.U8 R146, desc[UR16][R92.64] ;  /* 0x000000105c928981 */ /* 0x0000a2000c1e1100 */
[----:B------:R-:W-:Y:S02]  /*2d10*/  PRMT R148, RZ, 0x7610, R148 ;  /* 0x00007610ff947816 */ /* 0x000fe40000000094 */
[----:B------:R-:W-:Y:S01]  /*2d20*/  IMAD.X R97, R42, 0x1, R81, P1 ;  /* 0x000000012a617824 */ /* 0x000fe200008e0651 */
[----:B-----5:R1:W-:Y:S04]  /*2d30*/  STS.U8 [R44+UR10+0x4], R150 ;  /* 0x000004962c007988 */ /* 0x0203e8000800000a */
[----:B------:R5:W2:Y:S01]  /*2d40*/  @!P0 LDG.E.U8 R148, desc[UR16][R94.64] ;  /* 0x000000105e948981 */ /* 0x000aa2000c1e1100 */
[----:B0-----:R-:W-:-:S02]  /*2d50*/  IADD3 R92, P1, R103, R70, RZ ;  /* 0x00000046675c7210 */ /* 0x001fc40007f3e0ff */
[----:B-1----:R-:W-:-:S03]  /*2d60*/  PRMT R150, RZ, 0x7610, R150 ;  /* 0x00007610ff967816 */ /* 0x002fc60000000096 */
[C---:B------:R-:W-:Y:S01]  /*2d70*/  IMAD.X R93, R42.reuse, 0x1, R83, P1 ;  /* 0x000000012a5d7824 */ /* 0x040fe200008e0653 */
[C---:B-----5:R-:W-:Y:S01]  /*2d80*/  IADD3 R94, P1, R103.reuse, R72, RZ ;  /* 0x00000048675e7210 */ /* 0x060fe20007f3e0ff */
[----:B---3--:R0:W-:Y:S04]  /*2d90*/  STS.U8 [R44+UR10+0x2], R152 ;  /* 0x000002982c007988 */ /* 0x0081e8000800000a */
[----:B------:R1:W3:Y:S01]  /*2da0*/  @!P0 LDG.E.U8 R150, desc[UR16][R96.64] ;  /* 0x0000001060968981 */ /* 0x0002e2000c1e1100 */
[C---:B------:R-:W-:Y:S01]  /*2db0*/  IMAD.X R95, R42.reuse, 0x1, R85, P1 ;  /* 0x000000012a5f7824 */ /* 0x040fe200008e0655 */
[----:B0-----:R-:W-:Y:S02]  /*2dc0*/  PRMT R152, RZ, 0x7610, R152 ;  /* 0x00007610ff987816 */ /* 0x001fe40000000098 */
[----:B-1----:R-:W-:Y:S01]  /*2dd0*/  IADD3 R96, P1, R103, R74, RZ ;  /* 0x0000004a67607210 */ /* 0x002fe20007f3e0ff */
[----:B----4-:R0:W-:Y:S04]  /*2de0*/  STS.U8 [R44+UR10+0x8], R156 ;  /* 0x0000089c2c007988 */ /* 0x0101e8000800000a */
[----:B------:R1:W4:Y:S01]  /*2df0*/  @!P0 LDG.E.U8 R152, desc[UR16][R92.64] ;  /* 0x000000105c988981 */ /* 0x000322000c1e1100 */
[----:B------:R-:W-:Y:S01]  /*2e00*/  IMAD.X R97, R42, 0x1, R87, P1 ;  /* 0x000000012a617824 */ /* 0x000fe200008e0657 */
[----:B0-----:R-:W-:-:S02]  /*2e10*/  PRMT R156, RZ, 0x7610, R156 ;  /* 0x00007610ff9c7816 */ /* 0x001fc4000000009c */
[C---:B-1----:R-:W-:Y:S01]  /*2e20*/  IADD3 R92, P1, R103.reuse, R76, RZ ;  /* 0x0000004c675c7210 */ /* 0x042fe20007f3e0ff */
[----:B------:R0:W-:Y:S04]  /*2e30*/  STS.U8 [R44+UR10+0x6], R160 ;  /* 0x000006a02c007988 */ /* 0x0001e8000800000a */
[----:B------:R1:W5:Y:S01]  /*2e40*/  @!P0 LDG.E.U8 R156, desc[UR16][R94.64] ;  /* 0x000000105e9c8981 */ /* 0x000362000c1e1100 */
[----:B------:R-:W-:Y:S01]  /*2e50*/  IMAD.X R93, R42, 0x1, R89, P1 ;  /* 0x000000012a5d7824 */ /* 0x000fe200008e0659 */
[----:B0-----:R-:W-:Y:S02]  /*2e60*/  PRMT R160, RZ, 0x7610, R160 ;  /* 0x00007610ffa07816 */ /* 0x001fe400000000a0 */
[----:B------:R0:W-:Y:S01]  /*2e70*/  STS.U8 [R44+UR10+0xc], R162 ;  /* 0x00000ca22c007988 */ /* 0x0001e2000800000a */
[----:B-1----:R-:W-:-:S03]  /*2e80*/  IADD3 R94, P1, R103, R78, RZ ;  /* 0x0000004e675e7210 */ /* 0x002fc60007f3e0ff */
[----:B------:R1:W-:Y:S04]  /*2e90*/  STS.U8 [R44+UR10+0xa], R164 ;  /* 0x00000aa42c007988 */ /* 0x0003e8000800000a */
[----:B------:R1:W5:Y:S01]  /*2ea0*/  @!P0 LDG.E.U8 R160, desc[UR16][R96.64] ;  /* 0x0000001060a08981 */ /* 0x000362000c1e1100 */
[----:B0-----:R-:W-:Y:S01]  /*2eb0*/  PRMT R162, RZ, 0x7610, R162 ;  /* 0x00007610ffa27816 */ /* 0x001fe200000000a2 */
[----:B------:R-:W-:Y:S01]  /*2ec0*/  IMAD.X R95, R42, 0x1, R91, P1 ;  /* 0x000000012a5f7824 */ /* 0x000fe200008e065b */
[----:B-1----:R-:W-:-:S04]  /*2ed0*/  PRMT R164, RZ, 0x7610, R164 ;  /* 0x00007610ffa47816 */ /* 0x002fc800000000a4 */
[----:B------:R0:W3:Y:S01]  /*2ee0*/  @!P0 LDG.E.U8 R162, desc[UR16][R92.64] ;  /* 0x000000105ca28981 */ /* 0x0000e2000c1e1100 */
[----:B------:R-:W-:-:S03]  /*2ef0*/  IADD3 R96, P1, R103, R43, RZ ;  /* 0x0000002b67607210 */ /* 0x000fc60007f3e0ff */
[----:B------:R-:W5:Y:S02]  /*2f00*/  @!P0 LDG.E.U8 R164, desc[UR16][R94.64] ;  /* 0x000000105ea48981 */ /* 0x000f64000c1e1100 */
[----:B------:R-:W-:Y:S01]  /*2f10*/  IMAD.X R97, R42, 0x1, R61, P1 ;  /* 0x000000012a617824 */ /* 0x000fe200008e063d */
[----:B0-----:R-:W-:-:S06]  /*2f20*/  PRMT R92, RZ, 0x7610, R92 ;  /* 0x00007610ff5c7816 */ /* 0x001fcc000000005c */
[----:B------:R-:W3:Y:S04]  /*2f30*/  @!P0 LDG.E.U8 R92, desc[UR16][R96.64] ;  /* 0x00000010605c8981 */ /* 0x000ee8000c1e1100 */
[----:B------:R0:W-:Y:S04]  /*2f40*/  STS.U8 [R44+UR10+0xe], R158 ;  /* 0x00000e9e2c007988 */ /* 0x0001e8000800000a */
[----:B------:R0:W-:Y:S04]  /*2f50*/  STS.U8 [R41+UR10], R154 ;  /* 0x0000009a29007988 */ /* 0x0001e8000800000a */
[----:B------:R0:W-:Y:S04]  /*2f60*/  STS.U8 [R41+UR10+0x2], R102 ;  /* 0x0000026629007988 */ /* 0x0001e8000800000a */
[----:B------:R0:W-:Y:S04]  /*2f70*/  STS.U8 [R41+UR10+0x4], R104 ;  /* 0x0000046829007988 */ /* 0x0001e8000800000a */
[----:B------:R0:W-:Y:S04]  /*2f80*/  STS.U8 [R41+UR10+0x6], R106 ;  /* 0x0000066a29007988 */ /* 0x0001e8000800000a */
[----:B------:R0:W-:Y:S04]  /*2f90*/  STS.U8 [R41+UR10+0x8], R108 ;  /* 0x0000086c29007988 */ /* 0x0001e8000800000a */
[----:B------:R0:W-:Y:S04]  /*2fa0*/  STS.U8 [R41+UR10+0xa], R110 ;  /* 0x00000a6e29007988 */ /* 0x0001e8000800000a */
[----:B------:R0:W-:Y:S04]  /*2fb0*/  STS.U8 [R41+UR10+0xc], R112 ;  /* 0x00000c7029007988 */ /* 0x0001e8000800000a */
        /* <DEDUP_REMOVED lines=17> */
[----:B------:R0:W-:Y:S04]  /*30d0*/  STS.U8 [R4+UR10+0x1600], R136 ;  /* 0x0016008804007988 */ /* 0x0001e8000800000a */
[----:B--2---:R0:W-:Y:S04]  /*30e0*/  STS.U8 [R4+UR10+0x1400], R144 ;  /* 0x0014009004007988 */ /* 0x0041e8000800000a */
[----:B----4-:R0:W-:Y:S04]  /*30f0*/  STS.U8 [R4+UR10+0x1200], R152 ;  /* 0x0012009804007988 */ /* 0x0101e8000800000a */
[----:B-----5:R0:W-:Y:S04]  /*3100*/  STS.U8 [R4+UR10+0x1000], R164 ;  /* 0x001000a404007988 */ /* 0x0201e8000800000a */
[----:B---3--:R0:W-:Y:S04]  /*3110*/  STS.U8 [R99+UR10+0x1080], R162 ;  /* 0x001080a263007988 */ /* 0x0081e8000800000a */
        /* <DEDUP_REMOVED lines=10> */
[----:B------:R0:W-:Y:S01]  /*31c0*/  STS.U8 [R101+UR10+0x1780], R92 ;  /* 0x0017805c65007988 */ /* 0x0001e2000800000a */
[----:B------:R1:W-:Y:S06]  /*31d0*/  MEMBAR.ALL.CTA ;  /* 0x0000000000007992 */ /* 0x0003ec0000008000 */
[----:B-1----:R-:W1:Y:S02]  /*31e0*/  FENCE.VIEW.ASYNC.S ;  /* 0x00000000000073c6 */ /* 0x002e640000000000 */
[----:B-1----:R-:W-:Y:S06]  /*31f0*/  BAR.SYNC.DEFER_BLOCKING 0x0 ;  /* 0x0000000000007b1d */ /* 0x002fec0000010000 */
[----:B------:R-:W-:Y:S01]  /*3200*/  UMOV UR20, UR4 ;  /* 0x0000000400147c82 */ /* 0x000fe20008000000 */
[----:B------:R-:W-:Y:S01]  /*3210*/  UMOV UR21, 0x80000020 ;  /* 0x8000002000157882 */ /* 0x000fe20000000000 */
[----:B------:R-:W-:Y:S01]  /*3220*/  UMOV UR22, UR6 ;  /* 0x0000000600167c82 */ /* 0x000fe20008000000 */
[----:B------:R-:W-:Y:S01]  /*3230*/  UMOV UR23, 0x80000020 ;  /* 0x8000002000177882 */ /* 0x000fe20000000000 */
[----:B------:R-:W-:-:S06]  /*3240*/  WARPGROUP.ARRIVE ;  /* 0x00000000000079c5 */ /* 0x000fcc0000000000 */
[----:B------:R-:W-:Y:S01]  /*3250*/  QGMMA.64x32x32.F32.E4M3.E4M3 R24, gdesc[UR20], R24 ;  /* 0x00600000141879f3 */ /* 0x000fe20008700818 */
[----:B------:R-:W-:Y:S01]  /*3260*/  IADD3 R57, P4, R57, UR18, RZ ;  /* 0x0000001239397c10 */ /* 0x000fe2000ff9e0ff */
[----:B------:R-:W-:-:S03]  /*3270*/  VIADD R84, R84, 0xffffffff ;  /* 0xffffffff54547836 */ /* 0x000fc60000000000 */
[----:B------:R-:W-:Y:S02]  /*3280*/  IADD3.X R67, R67, UR19, RZ, P4, !PT ;  /* 0x0000001343437c10 */ /* 0x000fe4000a7fe4ff */
[----:B------:R-:W-:Y:S02]  /*3290*/  IADD3 R68, P4, R68, UR18, RZ ;  /* 0x0000001244447c10 */ /* 0x000fe4000ff9e0ff */
[----:B------:R-:W-:Y:S02]  /*32a0*/  IADD3 R43, P1, R43, UR18, RZ ;  /* 0x000000122b2b7c10 */ /* 0x000fe4000ff3e0ff */
[----:B------:R-:W-:Y:S02]  /*32b0*/  IADD3 R55, P2, R55, UR18, RZ ;  /* 0x0000001237377c10 */ /* 0x000fe4000ff5e0ff */
[----:B------:R-:W-:Y:S01]  /*32c0*/  IADD3.X R81, R81, UR19, RZ, P4, !PT ;  /* 0x0000001351517c10 */ /* 0x000fe2000a7fe4ff */
[----:B------:R-:W-:Y:S01]  /*32d0*/  QGMMA.64x32x32.F32.E4M3.E4M3 R24, gdesc[UR12], R24, gsb0 ;  /* 0x006000000c1879f3 */ /* 0x000fe20008000818 */
[----:B------:R-:W-:-:S02]  /*32e0*/  ISETP.NE.U32.AND P4, PT, R84, RZ, PT ;  /* 0x000000ff5400720c */ /* 0x000fc40003f85070 */
[----:B------:R-:W-:Y:S02]  /*32f0*/  IADD3 R56, P3, R56, UR18, RZ ;  /* 0x0000001238387c10 */ /* 0x000fe4000ff7e0ff */
[----:B------:R-:W-:Y:S02]  /*3300*/  IADD3.X R61, R61, UR19, RZ, P1, !PT ;  /* 0x000000133d3d7c10 */ /* 0x000fe40008ffe4ff */
[----:B------:R-:W-:Y:S02]  /*3310*/  IADD3.X R63, R63, UR19, RZ, P2, !PT ;  /* 0x000000133f3f7c10 */ /* 0x000fe400097fe4ff */
[----:B------:R-:W-:Y:S02]  /*3320*/  IADD3 R58, P5, R58, UR18, RZ ;  /* 0x000000123a3a7c10 */ /* 0x000fe4000ffbe0ff */
[----:B------:R-:W-:Y:S02]  /*3330*/  IADD3 R59, P6, R59, UR18, RZ ;  /* 0x000000123b3b7c10 */ /* 0x000fe4000ffde0ff */
[----:B------:R-:W-:-:S02]  /*3340*/  IADD3 R60, P0, R60, UR18, RZ ;  /* 0x000000123c3c7c10 */ /* 0x000fc4000ff1e0ff */
[----:B------:R-:W-:Y:S02]  /*3350*/  IADD3 R62, P1, R62, UR18, RZ ;  /* 0x000000123e3e7c10 */ /* 0x000fe4000ff3e0ff */
[----:B------:R-:W-:Y:S02]  /*3360*/  IADD3 R64, P2, R64, UR18, RZ ;  /* 0x0000001240407c10 */ /* 0x000fe4000ff5e0ff */
[----:B------:R-:W-:Y:S02]  /*3370*/  IADD3.X R65, R65, UR19, RZ, P3, !PT ;  /* 0x0000001341417c10 */ /* 0x000fe40009ffe4ff */
[----:B------:R-:W-:Y:S02]  /*3380*/  IADD3 R66, P3, R66, UR18, RZ ;  /* 0x0000001242427c10 */ /* 0x000fe4000ff7e0ff */
[----:B------:R-:W-:Y:S02]  /*3390*/  IADD3.X R69, R69, UR19, RZ, P5, !PT ;  /* 0x0000001345457c10 */ /* 0x000fe4000affe4ff */
[----:B------:R-:W-:-:S02]  /*33a0*/  IADD3.X R71, R71, UR19, RZ, P6, !PT ;  /* 0x0000001347477c10 */ /* 0x000fc4000b7fe4ff */
[----:B------:R-:W-:Y:S02]  /*33b0*/  IADD3.X R73, R73, UR19, RZ, P0, !PT ;  /* 0x0000001349497c10 */ /* 0x000fe400087fe4ff */
[----:B------:R-:W-:Y:S02]  /*33c0*/  IADD3.X R75, R75, UR19, RZ, P1, !PT ;  /* 0x000000134b4b7c10 */ /* 0x000fe40008ffe4ff */
[----:B------:R-:W-:Y:S02]  /*33d0*/  IADD3.X R77, R77, UR19, RZ, P2, !PT ;  /* 0x000000134d4d7c10 */ /* 0x000fe400097fe4ff */
[----:B------:R-:W-:Y:S02]  /*33e0*/  IADD3 R70, P5, R70, UR18, RZ ;  /* 0x0000001246467c10 */ /* 0x000fe4000ffbe0ff */
[----:B------:R-:W-:Y:S02]  /*33f0*/  IADD3 R72, P6, R72, UR18, RZ ;  /* 0x0000001248487c10 */ /* 0x000fe4000ffde0ff */
[----:B------:R-:W-:-:S02]  /*3400*/  IADD3 R74, P0, R74, UR18, RZ ;  /* 0x000000124a4a7c10 */ /* 0x000fc4000ff1e0ff */
[----:B------:R-:W-:Y:S02]  /*3410*/  IADD3 R76, P1, R76, UR18, RZ ;  /* 0x000000124c4c7c10 */ /* 0x000fe4000ff3e0ff */
[----:B------:R-:W-:Y:S02]  /*3420*/  IADD3 R78, P2, R78, UR18, RZ ;  /* 0x000000124e4e7c10 */ /* 0x000fe4000ff5e0ff */
[----:B------:R-:W-:Y:S01]  /*3430*/  IADD3.X R79, R79, UR19, RZ, P3, !PT ;  /* 0x000000134f4f7c10 */ /* 0x000fe20009ffe4ff */
[----:B------:R-:W-:Y:S01]  /*3440*/  UIADD3 UR11, UR11, -0x40, URZ ;  /* 0xffffffc00b0b7890 */ /* 0x000fe2000fffe03f */
[----:B------:R-:W-:Y:S02]  /*3450*/  IADD3 R80, P3, R50, R80, RZ ;  /* 0x0000005032507210 */ /* 0x000fe40007f7e0ff */
[----:B------:R-:W-:Y:S02]  /*3460*/  IADD3.X R83, R83, UR19, RZ, P5, !PT ;  /* 0x0000001353537c10 */ /* 0x000fe4000affe4ff */
[----:B------:R-:W-:-:S02]  /*3470*/  IADD3.X R85, R85, UR19, RZ, P6, !PT ;  /* 0x0000001355557c10 */ /* 0x000fc4000b7fe4ff */
[----:B------:R-:W-:Y:S02]  /*3480*/  IADD3.X R87, R87, UR19, RZ, P0, !PT ;  /* 0x0000001357577c10 */ /* 0x000fe400087fe4ff */
[----:B------:R-:W-:Y:S02]  /*3490*/  IADD3.X R89, R89, UR19, RZ, P1, !PT ;  /* 0x0000001359597c10 */ /* 0x000fe40008ffe4ff */
[----:B------:R-:W-:Y:S02]  /*34a0*/  IADD3.X R91, R91, UR19, RZ, P2, !PT ;  /* 0x000000135b5b7c10 */ /* 0x000fe400097fe4ff */
[----:B------:R-:W-:Y:S01]  /*34b0*/  LEA.HI.X.SX32 R82, R50, R82, 0x1, P3 ;  /* 0x0000005232527211 */ /* 0x000fe200018f0eff */
[----:B------:R-:W-:Y:S02]  /*34c0*/  WARPGROUP.DEPBAR.LE gsb0, 0x0 ;  /* 0x00008000000079c5 */ /* 0x000fe40000010000 */
[----:B0-----:R-:W-:Y:S05]  /*34d0*/  @P4 BRA `(.L_x_2) ;  /* 0xffffffe800884947 */ /* 0x001fea000383ffff */
.L_x_1:
[C---:B------:R-:W-:Y:S01]  /*34e0*/  IMAD.SHL.U32 R2, R0.reuse, 0x10, RZ ;  /* 0x0000001000027824 */ /* 0x040fe200078e00ff */
[----:B------:R-:W-:Y:S01]  /*34f0*/  F2FP.SATFINITE.E4M3.F32.PACK_AB_MERGE_C R24, R25, R24, RZ ;  /* 0x000000181918723e */ /* 0x000fe200048070ff */
[----:B------:R-:W-:Y:S01]  /*3500*/  IMAD.SHL.U32 R0, R0, 0x80, RZ ;  /* 0x0000008000007824 */ /* 0x000fe200078e00ff */
[----:B------:R-:W-:Y:S01]  /*3510*/  F2FP.SATFINITE.E4M3.F32.PACK_AB_MERGE_C R28, R29, R28, RZ ;  /* 0x0000001c1d1c723e */ /* 0x000fe200048070ff */
[----:B------:R-:W-:Y:S01]  /*3520*/  BAR.SYNC.DEFER_BLOCKING 0x0 ;  /* 0x0000000000007b1d */ /* 0x000fe20000010000 */
[----:B------:R-:W-:Y:S02]  /*3530*/  F2FP.SATFINITE.E4M3.F32.PACK_AB_MERGE_C R32, R33, R32, RZ ;  /* 0x000000202120723e */ /* 0x000fe400048070ff */
[----:B------:R-:W-:Y:S02]  /*3540*/  F2FP.SATFINITE.E4M3.F32.PACK_AB_MERGE_C R26, R27, R26, RZ ;  /* 0x0000001a1b1a723e */ /* 0x000fe400048070ff */
[----:B------:R-:W-:Y:S01]  /*3550*/  F2FP.SATFINITE.E4M3.F32.PACK_AB_MERGE_C R30, R31, R30, RZ ;  /* 0x0000001e1f1e723e */ /* 0x000fe200048070ff */
[----:B------:R-:W-:Y:S01]  /*3560*/  ULDC UR4, c[0x0][0x244] ;  /* 0x0000910000047ab9 */ /* 0x000fe20000000800 */
[----:B------:R-:W-:Y:S01]  /*3570*/  F2FP.SATFINITE.E4M3.F32.PACK_AB_MERGE_C R34, R35, R34, RZ ;  /* 0x000000222322723e */ /* 0x000fe200048070ff */
[----:B------:R-:W-:Y:S01]  /*3580*/  ULDC.64 UR6, c[0x0][0x228] ;  /* 0x00008a0000067ab9 */ /* 0x000fe20000000a00 */
[----:B------:R-:W-:-:S02]  /*3590*/  LOP3.LUT R2, R2, 0x70, RZ, 0xc0, !PT ;  /* 0x0000007002027812 */ /* 0x000fc400078ec0ff */
[----:B------:R-:W-:Y:S02]  /*35a0*/  LOP3.LUT R3, R0, 0x400, RZ, 0xc0, !PT ;  /* 0x0000040000037812 */ /* 0x000fe400078ec0ff */
[----:B------:R-:W-:Y:S02]  /*35b0*/  LOP3.LUT R24, R24, 0xffff, RZ, 0xc0, !PT ;  /* 0x0000ffff18187812 */ /* 0x000fe400078ec0ff */
[----:B------:R-:W-:Y:S02]  /*35c0*/  LOP3.LUT R32, R32, 0xffff, RZ, 0xc0, !PT ;  /* 0x0000ffff20207812 */ /* 0x000fe400078ec0ff */
[----:B------:R-:W-:Y:S02]  /*35d0*/  LOP3.LUT R29, R28, 0xffff, RZ, 0xc0, !PT ;  /* 0x0000ffff1c1d7812 */ /* 0x000fe400078ec0ff */
[----:B------:R-:W-:Y:S02]  /*35e0*/  LOP3.LUT R26, R26, 0xffff, RZ, 0xc0, !PT ;  /* 0x0000ffff1a1a7812 */ /* 0x000fe400078ec0ff */
[----:B------:R-:W-:-:S02]  /*35f0*/  LOP3.LUT R34, R34, 0xffff, RZ, 0xc0, !PT ;  /* 0x0000ffff22227812 */ /* 0x000fc400078ec0ff */
[----:B------:R-:W-:Y:S02]  /*3600*/  LOP3.LUT R31, R30, 0xffff, RZ, 0xc0, !PT ;  /* 0x0000ffff1e1f7812 */ /* 0x000fe400078ec0ff */
[----:B------:R-:W-:Y:S02]  /*3610*/  IADD3 R3, R3, UR10, R2 ;  /* 0x0000000a03037c10 */ /* 0x000fe4000fffe002 */
[----:B------:R-:W-:Y:S02]  /*3620*/  LOP3.LUT R22, R22, 0x380, RZ, 0xc0, !PT ;  /* 0x0000038016167812 */ /* 0x000fe400078ec0ff */
[----:B------:R-:W-:Y:S02]  /*3630*/  PRMT R23, R32, 0x3340, R1 ;  /* 0x0000334020177816 */ /* 0x000fe40000000001 */
[----:B------:R-:W-:Y:S01]  /*3640*/  PRMT R0, R24, 0x3340, R29 ;  /* 0x0000334018007816 */ /* 0x000fe2000000001d */
[----:B------:R-:W-:Y:S01]  /*3650*/  IMAD.IADD R28, R22, 0x1, R3 ;  /* 0x00000001161c7824 */ /* 0x000fe200078e0203 */
[----:B------:R-:W-:-:S02]  /*3660*/  PRMT R27, R34, 0x3340, R1 ;  /* 0x00003340221b7816 */ /* 0x000fc40000000001 */
[----:B------:R-:W-:Y:S02]  /*3670*/  PRMT R2, R26, 0x3340, R31 ;  /* 0x000033401a027816 */ /* 0x000fe4000000001f */
[----:B------:R-:W-:Y:S02]  /*3680*/  PRMT R25, R0, 0x5410, R23 ;  /* 0x0000541000197816 */ /* 0x000fe40000000017 */
[----:B------:R-:W-:Y:S02]  /*3690*/  PRMT R27, R2, 0x5410, R27 ;  /* 0x00005410021b7816 */ /* 0x000fe4000000001b */
[----:B------:R-:W-:Y:S02]  /*36a0*/  SHF.R.U32.HI R0, RZ, 0x8, R24 ;  /* 0x00000008ff007819 */ /* 0x000fe40000011618 */
[----:B------:R-:W-:Y:S02]  /*36b0*/  SHF.R.U32.HI R3, RZ, 0x8, R29 ;  /* 0x00000008ff037819 */ /* 0x000fe4000001161d */
[----:B------:R-:W-:-:S02]  /*36c0*/  SHF.R.U32.HI R23, RZ, 0x8, R32 ;  /* 0x00000008ff177819 */ /* 0x000fc40000011620 */
[----:B------:R-:W-:Y:S02]  /*36d0*/  SHF.R.U32.HI R2, RZ, 0x8, R26 ;  /* 0x00000008ff027819 */ /* 0x000fe4000001161a */
[----:B------:R-:W-:Y:S02]  /*36e0*/  SHF.R.U32.HI R22, RZ, 0x8, R31 ;  /* 0x00000008ff167819 */ /* 0x000fe4000001161f */
[----:B------:R-:W-:Y:S02]  /*36f0*/  SHF.R.U32.HI R24, RZ, 0x8, R34 ;  /* 0x00000008ff187819 */ /* 0x000fe40000011622 */
[----:B------:R-:W-:Y:S02]  /*3700*/  LOP3.LUT R3, R3, 0xffff, RZ, 0xc0, !PT ;  /* 0x0000ffff03037812 */ /* 0x000fe400078ec0ff */
[----:B------:R-:W-:Y:S02]  /*3710*/  LOP3.LUT R0, R0, 0xffff, RZ, 0xc0, !PT ;  /* 0x0000ffff00007812 */ /* 0x000fe400078ec0ff */
[----:B------:R-:W-:-:S02]  /*3720*/  LOP3.LUT R23, R23, 0xffff, RZ, 0xc0, !PT ;  /* 0x0000ffff17177812 */ /* 0x000fc400078ec0ff */
[----:B------:R-:W-:Y:S02]  /*3730*/  LOP3.LUT R22, R22, 0xffff, RZ, 0xc0, !PT ;  /* 0x0000ffff16167812 */ /* 0x000fe400078ec0ff */
[----:B------:R-:W-:Y:S02]  /*3740*/  LOP3.LUT R29, R2, 0xffff, RZ, 0xc0, !PT ;  /* 0x0000ffff021d7812 */ /* 0x000fe400078ec0ff */
[----:B------:R-:W-:Y:S02]  /*3750*/  LOP3.LUT R24, R24, 0xffff, RZ, 0xc0, !PT ;  /* 0x0000ffff18187812 */ /* 0x000fe400078ec0ff */
[----:B------:R-:W-:Y:S02]  /*3760*/  PRMT R0, R0, 0x3340, R3 ;  /* 0x0000334000007816 */ /* 0x000fe40000000003 */
[----:B------:R-:W-:Y:S02]  /*3770*/  F2FP.SATFINITE.E4M3.F32.PACK_AB_MERGE_C R36, R37, R36, RZ ;  /* 0x000000242524723e */ /* 0x000fe400048070ff */
[----:B------:R-:W-:-:S02]  /*3780*/  F2FP.SATFINITE.E4M3.F32.PACK_AB_MERGE_C R38, R39, R38, RZ ;  /* 0x000000262726723e */ /* 0x000fc400048070ff */
[----:B------:R-:W-:Y:S02]  /*3790*/  PRMT R23, R23, 0x3340, R4 ;  /* 0x0000334017177816 */ /* 0x000fe40000000004 */
[----:B------:R-:W-:Y:S02]  /*37a0*/  PRMT R22, R29, 0x3340, R22 ;  /* 0x000033401d167816 */ /* 0x000fe40000000016 */
[----:B------:R-:W-:Y:S02]  /*37b0*/  PRMT R3, R24, 0x3340, R1 ;  /* 0x0000334018037816 */ /* 0x000fe40000000001 */
[----:B------:R-:W-:Y:S02]  /*37c0*/  LOP3.LUT R36, R36, 0xffff, RZ, 0xc0, !PT ;  /* 0x0000ffff24247812 */ /* 0x000fe400078ec0ff */
[----:B------:R-:W-:Y:S01]  /*37d0*/  PRMT R23, R0, 0x5410, R23 ;  /* 0x0000541000177816 */ /* 0x000fe20000000017 */
[----:B------:R-:W-:Y:S01]  /*37e0*/  IMAD R0, R21, UR4, RZ ;  /* 0x0000000415007c24 */ /* 0x000fe2000f8e02ff */
[----:B------:R-:W-:Y:S01]  /*37f0*/  LOP3.LUT R38, R38, 0xffff, RZ, 0xc0, !PT ;  /* 0x0000ffff26267812 */ /* 0x000fe200078ec0ff */
[----:B------:R-:W-:Y:S01]  /*3800*/  ULDC.64 UR4, c[0x0][0x220] ;  /* 0x0000880000047ab9 */ /* 0x000fe20000000a00 */
[----:B------:R-:W-:-:S02]  /*3810*/  PRMT R3, R22, 0x5410, R3 ;  /* 0x0000541016037816 */ /* 0x000fc40000000003 */
[--C-:B------:R-:W-:Y:S02]  /*3820*/  PRMT R32, R25, 0x4210, R36.reuse ;  /* 0x0000421019207816 */ /* 0x100fe40000000024 */
[----:B------:R-:W-:Y:S02]  /*3830*/  PRMT R33, R23, 0x5210, R36 ;  /* 0x0000521017217816 */ /* 0x000fe40000000024 */
[--C-:B------:R-:W-:Y:S02]  /*3840*/  PRMT R34, R27, 0x4210, R38.reuse ;  /* 0x000042101b227816 */ /* 0x100fe40000000026 */
[----:B------:R-:W-:Y:S02]  /*3850*/  PRMT R35, R3, 0x5210, R38 ;  /* 0x0000521003237816 */ /* 0x000fe40000000026 */
[----:B------:R-:W-:Y:S02]  /*3860*/  LEA R24, R4, UR10, 0x4 ;  /* 0x0000000a04187c11 */ /* 0x000fe4000f8e20ff */
[----:B------:R-:W-:Y:S01]  /*3870*/  ISETP.GE.AND P0, PT, R21, UR6, PT ;  /* 0x0000000615007c0c */ /* 0x000fe2000bf06270 */
[----:B------:R0:W-:Y:S01]  /*3880*/  STSM.16.M88.4 [R28], R32 ;  /* 0x000000201c007844 */ /* 0x0001e20000000200 */
[----:B------:R-:W-:Y:S01]  /*3890*/  ULDC UR6, c[0x0][0x248] ;  /* 0x0000920000067ab9 */ /* 0x000fe20000000800 */
[----:B------:R-:W-:Y:S01]  /*38a0*/  BAR.SYNC.DEFER_BLOCKING 0x0 ;  /* 0x0000000000007b1d */ /* 0x000fe20000010000 */
[----:B------:R-:W-:Y:S01]  /*38b0*/  IMAD R3, R5, UR6, RZ ;  /* 0x0000000605037c24 */ /* 0x000fe2000f8e02ff */
[----:B------:R-:W-:Y:S01]  /*38c0*/  IADD3 R22, P2, R0, UR4, RZ ;  /* 0x0000000400167c10 */ /* 0x000fe2000ff5e0ff */
[----:B------:R-:W-:Y:S01]  /*38d0*/  IMAD R21, R9, UR6, RZ ;  /* 0x0000000609157c24 */ /* 0x000fe2000f8e02ff */
[----:B------:R-:W-:Y:S01]  /*38e0*/  ISETP.LT.AND P1, PT, R5, UR7, !P0 ;  /* 0x0000000705007c0c */ /* 0x000fe2000c721270 */
[C---:B------:R-:W-:Y:S01]  /*38f0*/  IMAD R5, R6.reuse, UR6, RZ ;  /* 0x0000000606057c24 */ /* 0x040fe2000f8e02ff */
[----:B------:R-:W-:-:S04]  /*3900*/  ISETP.LT.AND P4, PT, R6, UR7, !P0 ;  /* 0x0000000706007c0c */ /* 0x000fc8000c781270 */
[-C--:B------:R-:W-:Y:S02]  /*3910*/  IADD3 R4, P3, R5, R22.reuse, RZ ;  /* 0x0000001605047210 */ /* 0x080fe40007f7e0ff */
[----:B0-----:R-:W-:Y:S01]  /*3920*/  LEA.HI.X.SX32 R28, R0, UR5, 0x1, P2 ;  /* 0x00000005001c7c11 */ /* 0x001fe200090f0eff */
[----:B------:R-:W-:Y:S01]  /*3930*/  IMAD R0, R8, UR6, RZ ;  /* 0x0000000608007c24 */ /* 0x000fe2000f8e02ff */
[----:B------:R-:W-:Y:S02]  /*3940*/  IADD3 R2, P2, R3, R22, RZ ;  /* 0x0000001603027210 */ /* 0x000fe40007f5e0ff */
[-C--:B------:R-:W-:Y:S02]  /*3950*/  LEA.HI.X.SX32 R5, R5, R28.reuse, 0x1, P3 ;  /* 0x0000001c05057211 */ /* 0x080fe400018f0eff */
[----:B------:R-:W-:Y:S02]  /*3960*/  LEA.HI.X.SX32 R3, R3, R28, 0x1, P2 ;  /* 0x0000001c03037211 */ /* 0x000fe400010f0eff */
[C---:B------:R-:W-:Y:S01]  /*3970*/  ISETP.LT.AND P2, PT, R7.reuse, UR7, !P0 ;  /* 0x0000000707007c0c */ /* 0x040fe2000c741270 */
[----:B------:R-:W-:Y:S01]  /*3980*/  IMAD R7, R7, UR6, RZ ;  /* 0x0000000607077c24 */ /* 0x000fe2000f8e02ff */
[----:B------:R-:W-:Y:S01]  /*3990*/  ISETP.LT.AND P3, PT, R9, UR7, !P0 ;  /* 0x0000000709007c0c */ /* 0x000fe2000c761270 */
[----:B------:R-:W0:Y:S03]  /*39a0*/  LDS.128 R24, [R24] ;  /* 0x0000000018187984 */ /* 0x000e260000000c00 */
[----:B------:R-:W-:-:S04]  /*39b0*/  IADD3 R6, P6, R7, R22, RZ ;  /* 0x0000001607067210 */ /* 0x000fc80007fde0ff */
[----:B------:R-:W-:Y:S02]  /*39c0*/  LEA.HI.X.SX32 R7, R7, R28, 0x1, P6 ;  /* 0x0000001c07077211 */ /* 0x000fe400030f0eff */
[----:B0-----:R-:W-:Y:S02]  /*39d0*/  PRMT R29, R24, 0x7770, RZ ;  /* 0x00007770181d7816 */ /* 0x001fe400000000ff */
[----:B------:R-:W-:Y:S02]  /*39e0*/  PRMT R23, R25, 0x7770, RZ ;  /* 0x0000777019177816 */ /* 0x000fe400000000ff */
[----:B------:R-:W-:Y:S01]  /*39f0*/  PRMT R31, R26, 0x7770, RZ ;  /* 0x000077701a1f7816 */ /* 0x000fe200000000ff */
[----:B------:R0:W-:Y:S01]  /*3a00*/  @P1 STG.E.U8 desc[UR16][R2.64], R29 ;  /* 0x0000001d02001986 */ /* 0x0001e2000c101110 */
[C---:B------:R-:W-:Y:S01]  /*3a10*/  ISETP.LT.AND P1, PT, R10.reuse, UR7, !P0 ;  /* 0x000000070a007c0c */ /* 0x040fe2000c721270 */
[----:B------:R-:W-:Y:S02]  /*3a20*/  IMAD R10, R10, UR6, RZ ;  /* 0x000000060a0a7c24 */ /* 0x000fe4000f8e02ff */
[----:B------:R1:W-:Y:S01]  /*3a30*/  @P4 STG.E.U8 desc[UR16][R4.64], R23 ;  /* 0x0000001704004986 */ /* 0x0003e2000c101110 */
[----:B------:R-:W-:-:S02]  /*3a40*/  ISETP.LT.AND P4, PT, R8, UR7, !P0 ;  /* 0x0000000708007c0c */ /* 0x000fc4000c781270 */
[C---:B------:R-:W-:Y:S01]  /*3a50*/  IADD3 R8, P5, R0.reuse, R22, RZ ;  /* 0x0000001600087210 */ /* 0x040fe20007fbe0ff */
[----:B------:R2:W-:Y:S03]  /*3a60*/  @P2 STG.E.U8 desc[UR16][R6.64], R31 ;  /* 0x0000001f06002986 */ /* 0x0005e6000c101110 */
[----:B------:R-:W-:Y:S01]  /*3a70*/  LEA.HI.X.SX32 R9, R0, R28, 0x1, P5 ;  /* 0x0000001c00097211 */ /* 0x000fe200028f0eff */
[----:B------:R-:W-:Y:S01]  /*3a80*/  IMAD R0, R18, UR6, RZ ;  /* 0x0000000612007c24 */ /* 0x000fe2000f8e02ff */
[-C--:B0-----:R-:W-:Y:S02]  /*3a90*/  IADD3 R2, P6, R21, R22.reuse, RZ ;  /* 0x0000001615027210 */ /* 0x081fe40007fde0ff */
[----:B------:R-:W-:Y:S02]  /*3aa0*/  PRMT R29, R27, 0x7770, RZ ;  /* 0x000077701b1d7816 */ /* 0x000fe400000000ff */
[----:B-1----:R-:W-:-:S02]  /*3ab0*/  IADD3 R4, P2, R10, R22, RZ ;  /* 0x000000160a047210 */ /* 0x002fc40007f5e0ff */
[-C--:B------:R-:W-:Y:S01]  /*3ac0*/  LEA.HI.X.SX32 R3, R21, R28.reuse, 0x1, P6 ;  /* 0x0000001c15037211 */ /* 0x080fe200030f0eff */
[----:B------:R0:W-:Y:S01]  /*3ad0*/  @P4 STG.E.U8 desc[UR16][R8.64], R29 ;  /* 0x0000001d08004986 */ /* 0x0001e2000c101110 */
[----:B------:R-:W-:Y:S02]  /*3ae0*/  LEA.HI.X.SX32 R5, R10, R28, 0x1, P2 ;  /* 0x0000001c0a057211 */ /* 0x000fe400010f0eff */
[C---:B------:R-:W-:Y:S01]  /*3af0*/  ISETP.LT.AND P2, PT, R11.reuse, UR7, !P0 ;  /* 0x000000070b007c0c */ /* 0x040fe2000c741270 */
[----:B------:R-:W-:Y:S01]  /*3b00*/  IMAD R11, R11, UR6, RZ ;  /* 0x000000060b0b7c24 */ /* 0x000fe2000f8e02ff */
[----:B------:R-:W-:Y:S02]  /*3b10*/  PRMT R23, R24, 0x7771, RZ ;  /* 0x0000777118177816 */ /* 0x000fe400000000ff */
[----:B------:R-:W-:Y:S02]  /*3b20*/  PRMT R21, R25, 0x7771, RZ ;  /* 0x0000777119157816 */ /* 0x000fe400000000ff */
[C---:B------:R-:W-:Y:S01]  /*3b30*/  ISETP.LT.AND P4, PT, R12.reuse, UR7, !P0 ;  /* 0x000000070c007c0c */ /* 0x040fe2000c781270 */
[----:B------:R-:W-:Y:S01]  /*3b40*/  IMAD R12, R12, UR6, RZ ;  /* 0x000000060c0c7c24 */ /* 0x000fe2000f8e02ff */
[----:B------:R1:W-:Y:S01]  /*3b50*/  @P3 STG.E.U8 desc[UR16][R2.64], R23 ;  /* 0x0000001702003986 */ /* 0x0003e2000c101110 */
[----:B--2---:R-:W-:-:S02]  /*3b60*/  IADD3 R6, P6, R11, R22, RZ ;  /* 0x000000160b067210 */ /* 0x004fc40007fde0ff */
[C---:B------:R-:W-:Y:S01]  /*3b70*/  ISETP.LT.AND P3, PT, R13.reuse, UR7, !P0 ;  /* 0x000000070d007c0c */ /* 0x040fe2000c761270 */
[----:B------:R-:W-:Y:S01]  /*3b80*/  IMAD R13, R13, UR6, RZ ;  /* 0x000000060d0d7c24 */ /* 0x000fe2000f8e02ff */
[----:B------:R2:W-:Y:S01]  /*3b90*/  @P1 STG.E.U8 desc[UR16][R4.64], R21 ;  /* 0x0000001504001986 */ /* 0x0005e2000c101110 */
[C---:B------:R-:W-:Y:S01]  /*3ba0*/  ISETP.LT.AND P1, PT, R14.reuse, UR7, !P0 ;  /* 0x000000070e007c0c */ /* 0x040fe2000c721270 */
[----:B------:R-:W-:Y:S01]  /*3bb0*/  IMAD R14, R14, UR6, RZ ;  /* 0x000000060e0e7c24 */ /* 0x000fe2000f8e02ff */
[----:B0-----:R-:W-:Y:S02]  /*3bc0*/  IADD3 R8, P5, R12, R22, RZ ;  /* 0x000000160c087210 */ /* 0x001fe40007fbe0ff */
[----:B------:R-:W-:Y:S02]  /*3bd0*/  LEA.HI.X.SX32 R7, R11, R28, 0x1, P6 ;  /* 0x0000001c0b077211 */ /* 0x000fe400030f0eff */
[----:B-1----:R-:W-:Y:S02]  /*3be0*/  PRMT R23, R26, 0x7771, RZ ;  /* 0x000077711a177816 */ /* 0x002fe400000000ff */
[----:B------:R-:W-:-:S02]  /*3bf0*/  IADD3 R2, P6, R13, R22, RZ ;  /* 0x000000160d027210 */ /* 0x000fc40007fde0ff */
[----:B------:R-:W-:Y:S01]  /*3c00*/  LEA.HI.X.SX32 R9, R12, R28, 0x1, P5 ;  /* 0x0000001c0c097211 */ /* 0x000fe200028f0eff */
[----:B------:R-:W-:Y:S01]  /*3c10*/  @P2 STG.E.U8 desc[UR16][R6.64], R23 ;  /* 0x0000001706002986 */ /* 0x000fe2000c101110 */
[----:B------:R-:W-:Y:S02]  /*3c20*/  PRMT R11, R27, 0x7771, RZ ;  /* 0x000077711b0b7816 */ /* 0x000fe400000000ff */
[----:B--2---:R-:W-:Y:S02]  /*3c30*/  IADD3 R4, P2, R14, R22, RZ ;  /* 0x000000160e047210 */ /* 0x004fe40007f5e0ff */
[-C--:B------:R-:W-:Y:S01]  /*3c40*/  LEA.HI.X.SX32 R3, R13, R28.reuse, 0x1, P6 ;  /* 0x0000001c0d037211 */ /* 0x080fe200030f0eff */
[----:B------:R0:W-:Y:S01]  /*3c50*/  @P4 STG.E.U8 desc[UR16][R8.64], R11 ;  /* 0x0000000b08004986 */ /* 0x0001e2000c101110 */
[----:B------:R-:W-:Y:S02]  /*3c60*/  PRMT R13, R24, 0x7772, RZ ;  /* 0x00007772180d7816 */ /* 0x000fe400000000ff */
[----:B------:R-:W-:-:S02]  /*3c70*/  LEA.HI.X.SX32 R5, R14, R28, 0x1, P2 ;  /* 0x0000001c0e057211 */ /* 0x000fc400010f0eff */
[----:B------:R-:W-:Y:S01]  /*3c80*/  PRMT R21, R25, 0x7772, RZ ;  /* 0x0000777219157816 */ /* 0x000fe200000000ff */
[----:B------:R1:W-:Y:S01]  /*3c90*/  @P3 STG.E.U8 desc[UR16][R2.64], R13 ;  /* 0x0000000d02003986 */ /* 0x0003e2000c101110 */
[C---:B------:R-:W-:Y:S01]  /*3ca0*/  ISETP.LT.AND P4, PT, R16.reuse, UR7, !P0 ;  /* 0x0000000710007c0c */ /* 0x040fe2000c781270 */
[----:B------:R-:W-:Y:S01]  /*3cb0*/  IMAD R16, R16, UR6, RZ ;  /* 0x0000000610107c24 */ /* 0x000fe2000f8e02ff */
[C---:B------:R-:W-:Y:S01]  /*3cc0*/  ISETP.LT.AND P3, PT, R17.reuse, UR7, !P0 ;  /* 0x0000000711007c0c */ /* 0x040fe2000c761270 */
[----:B------:R2:W-:Y:S01]  /*3cd0*/  @P1 STG.E.U8 desc[UR16][R4.64], R21 ;  /* 0x0000001504001986 */ /* 0x0005e2000c101110 */
[----:B------:R-:W-:Y:S01]  /*3ce0*/  IMAD R17, R17, UR6, RZ ;  /* 0x0000000611117c24 */ /* 0x000fe2000f8e02ff */
[----:B------:R-:W-:Y:S01]  /*3cf0*/  ISETP.LT.AND P5, PT, R15, UR7, !P0 ;  /* 0x000000070f007c0c */ /* 0x000fe2000c7a1270 */
[----:B0-----:R-:W-:Y:S01]  /*3d00*/  IMAD R11, R19, UR6, RZ ;  /* 0x00000006130b7c24 */ /* 0x001fe2000f8e02ff */
[----:B------:R-:W-:Y:S01]  /*3d10*/  PRMT R25, R25, 0x7773, RZ ;  /* 0x0000777319197816 */ /* 0x000fe200000000ff */
[----:B------:R-:W-:Y:S01]  /*3d20*/  IMAD R15, R15, UR6, RZ ;  /* 0x000000060f0f7c24 */ /* 0x000fe2000f8e02ff */
[----:B------:R-:W-:-:S02]  /*3d30*/  IADD3 R8, P2, R17, R22, RZ ;  /* 0x0000001611087210 */ /* 0x000fc40007f5e0ff */
[-C--:B-1----:R-:W-:Y:S01]  /*3d40*/  IADD3 R2, P1, R16, R22.reuse, RZ ;  /* 0x0000001610027210 */ /* 0x082fe20007f3e0ff */
[----:B------:R-:W-:Y:S01]  /*3d50*/  IMAD R13, R20, UR6, RZ ;  /* 0x00000006140d7c24 */ /* 0x000fe2000f8e02ff */
[----:B------:R-:W-:Y:S02]  /*3d60*/  IADD3 R6, P6, R15, R22, RZ ;  /* 0x000000160f067210 */ /* 0x000fe40007fde0ff */
[----:B------:R-:W-:Y:S02]  /*3d70*/  LEA.HI.X.SX32 R3, R16, R28, 0x1, P1 ;  /* 0x0000001c10037211 */ /* 0x000fe400008f0eff */
[----:B------:R-:W-:Y:S02]  /*3d80*/  IADD3 R10, P1, R11, R22, RZ ;  /* 0x000000160b0a7210 */ /* 0x000fe40007f3e0ff */
[----:B------:R-:W-:Y:S02]  /*3d90*/  LEA.HI.X.SX32 R9, R17, R28, 0x1, P2 ;  /* 0x0000001c11097211 */ /* 0x000fe400010f0eff */
[----:B------:R-:W-:-:S02]  /*3da0*/  ISETP.LT.AND P2, PT, R18, UR7, !P0 ;  /* 0x0000000712007c0c */ /* 0x000fc4000c741270 */
[-C--:B------:R-:W-:Y:S02]  /*3db0*/  LEA.HI.X.SX32 R11, R11, R28.reuse, 0x1, P1 ;  /* 0x0000001c0b0b7211 */ /* 0x080fe400008f0eff */
[----:B------:R-:W-:Y:S02]  /*3dc0*/  ISETP.LT.AND P1, PT, R19, UR7, !P0 ;  /* 0x0000000713007c0c */ /* 0x000fe4000c721270 */
[----:B------:R-:W-:Y:S02]  /*3dd0*/  ISETP.LT.AND P0, PT, R20, UR7, !P0 ;  /* 0x0000000714007c0c */ /* 0x000fe4000c701270 */
[----:B------:R-:W-:Y:S02]  /*3de0*/  LEA.HI.X.SX32 R7, R15, R28, 0x1, P6 ;  /* 0x0000001c0f077211 */ /* 0x000fe400030f0eff */
[----:B--2---:R-:W-:Y:S02]  /*3df0*/  IADD3 R4, P6, R0, R22, RZ ;  /* 0x0000001600047210 */ /* 0x004fe40007fde0ff */
[----:B------:R-:W-:-:S02]  /*3e00*/  PRMT R21, R26, 0x7772, RZ ;  /* 0x000077721a157816 */ /* 0x000fc400000000ff */
[----:B------:R-:W-:Y:S02]  /*3e10*/  PRMT R19, R27, 0x7772, RZ ;  /* 0x000077721b137816 */ /* 0x000fe400000000ff */
[----:B------:R-:W-:Y:S01]  /*3e20*/  PRMT R17, R24, 0x7773, RZ ;  /* 0x0000777318117816 */ /* 0x000fe200000000ff */
[----:B------:R0:W-:Y:S01]  /*3e30*/  @P5 STG.E.U8 desc[UR16][R6.64], R21 ;  /* 0x0000001506005986 */ /* 0x0001e2000c101110 */
[----:B------:R-:W-:Y:S02]  /*3e40*/  LEA.HI.X.SX32 R5, R0, R28, 0x1, P6 ;  /* 0x0000001c00057211 */ /* 0x000fe400030f0eff */
[----:B------:R-:W-:Y:S01]  /*3e50*/  PRMT R15, R26, 0x7773, RZ ;  /* 0x000077731a0f7816 */ /* 0x000fe200000000ff */
[----:B------:R0:W-:Y:S01]  /*3e60*/  @P4 STG.E.U8 desc[UR16][R2.64], R19 ;  /* 0x0000001302004986 */ /* 0x0001e2000c101110 */
[----:B------:R-:W-:Y:S02]  /*3e70*/  IADD3 R12, P6, R13, R22, RZ ;  /* 0x000000160d0c7210 */ /* 0x000fe40007fde0ff */
[----:B------:R-:W-:Y:S01]  /*3e80*/  PRMT R27, R27, 0x7773, RZ ;  /* 0x000077731b1b7816 */ /* 0x000fe200000000ff */
[----:B------:R0:W-:Y:S01]  /*3e90*/  @P3 STG.E.U8 desc[UR16][R8.64], R17 ;  /* 0x0000001108003986 */ /* 0x0001e2000c101110 */
[----:B------:R-:W-:-:S03]  /*3ea0*/  LEA.HI.X.SX32 R13, R13, R28, 0x1, P6 ;  /* 0x0000001c0d0d7211 */ /* 0x000fc600030f0eff */
[----:B------:R0:W-:Y:S04]  /*3eb0*/  @P2 STG.E.U8 desc[UR16][R4.64], R25 ;  /* 0x0000001904002986 */ /* 0x0001e8000c101110 */
[----:B------:R0:W-:Y:S01]  /*3ec0*/  @P1 STG.E.U8 desc[UR16][R10.64], R15 ;  /* 0x0000000f0a001986 */ /* 0x0001e2000c101110 */
[----:B------:R-:W-:Y:S05]  /*3ed0*/  @!P0 EXIT ;  /* 0x000000000000894d */ /* 0x000fea0003800000 */
[----:B------:R-:W-:Y:S01]  /*3ee0*/  STG.E.U8 desc[UR16][R12.64], R27 ;  /* 0x0000001b0c007986 */ /* 0x000fe2000c101110 */
[----:B------:R-:W-:Y:S05]  /*3ef0*/  EXIT ;  /* 0x000000000000794d */ /* 0x000fea0003800000 */
.L_x_3:
[----:B------:R-:W-:-:S00]  /*3f00*/  BRA `(.L_x_3) ;  /* 0xfffffffc00fc7947 */ /* 0x000fc0000383ffff */
[----:B------:R-:W-:-:S00]  /*3f10*/  NOP ;  /* 0x0000000000007918 */ /* 0x000fc00000000000 */
        /* <DEDUP_REMOVED lines=14> */
.L_x_4:


//--------------------- .nv.shared.matmul_kernel  --------------------------
	.section	.nv.shared.matmul_kernel,"aw",@nobits
	.sectionflags	@""
	.align	16
	.zero		1024


//--------------------- .nv.shared.reserved.0     --------------------------
	.section	.nv.shared.reserved.0,"aw",@nobits
	.weak		__nv_reservedSMEM_offset_0_alias
	.size		__nv_reservedSMEM_offset_0_alias, 0, 0
	.other		__nv_reservedSMEM_offset_0_alias,@"STO_CUDA_RESERVED_SHARED STV_DEFAULT"
__nv_reservedSMEM_offset_0_alias:
	.zero		0


//--------------------- .nv.constant0.matmul_kernel --------------------------
	.section	.nv.constant0.matmul_kernel,"a",@progbits
	.sectionflags	@""
	.align	4
.nv.constant0.matmul_kernel:
	.zero		608


//--------------------- SYMBOLS --------------------------

	.type		.nv.reservedSmem.offset0,@object
	.size		.nv.reservedSmem.offset0,0x4
